	.target	sm_90a

	.elftype	@"ET_EXEC"


//--------------------- .note.nv.tkinfo           --------------------------
	.section	.note.nv.tkinfo,"",@"SHT_NOTE"
	.sectionflags	@"SHF_NOTE_NV_TKINFO"
	.tkinfo
        /*0018*/ 	.word	0x00000002
        /*0030*/ 	.string	""
        /*0030*/ 	.string	"ptxas"
        /*0030*/ 	.string	"Cuda compilation tools, release 13.0, V13.0.88"
        /*0030*/ 	.string	"Build cuda_13.0.r13.0/compiler.36424714_0"
        /*0030*/ 	.string	"-arch sm_90a -m 64 "



//--------------------- .note.nv.cuinfo           --------------------------
	.section	.note.nv.cuinfo,"",@"SHT_NOTE"
	.sectionflags	@"SHF_NOTE_NV_CUINFO"
        /*0018*/ 	.short	0x0002
        /*001a*/ 	.short	0x005a
        /*001c*/ 	.short	0x0082
	.zero		2


//--------------------- .nv.info                  --------------------------
	.section	.nv.info,"",@"SHT_CUDA_INFO"
	.align	4


	//----- nvinfo : EIATTR_REGCOUNT
	.align		4
        /*0000*/ 	.byte	0x04, 0x2f
        /*0002*/ 	.short	(.L_15 - .L_14)
	.align		4
.L_14:
        /*0004*/ 	.word	index@(_ZN7cutlass13device_kernelINS_4gemm6kernel13GemmUniversalIN4cute5tupleIJiiiiEEENS1_10collective13CollectiveMmaINS1_34MainloopSm90TmaGmmaWarpSpecializedILi9ENS5_IJNS4_1CILi1EEENSA_ILi2EEESB_EEENS1_35KernelTmaWarpSpecializedCooperativeEEENS5_IJNSA_ILi256EEENSA_ILi128EEENSA_ILi32EEEEEENS_10bfloat16_tENS5_IJlSB_lEEESK_SL_NS4_8TiledMMAINS4_8MMA_AtomIJNS4_4SM904GMMA28MMA_64x128x16_F32BF16BF16_SSILNSP_5MajorE0ELSR_0ELNSP_7ScaleInE1ELSS_1EEEEEENS4_6LayoutINS5_IJSC_SB_SB_EEENS5_IJSB_NSA_ILi0EEESX_EEEEENS5_IJNS4_10UnderscoreES10_S10_EEEEENS4_23SM90_TMA_LOAD_MULTICASTENS4_14ComposedLayoutINS4_7SwizzleILi2ELi4ELi3EEENS4_18smem_ptr_flag_bitsILi16EEENSV_INS5_IJNSA_ILi8EEESI_EEENS5_IJSI_SB_EEEEEEEvNS4_8identityENS4_13SM90_TMA_LOADES1D_vS1E_EENS_8epilogue10collective6detail29Sm90TmaWarpSpecializedAdapterINS1I_15DefaultEpilogueISK_SL_SL_NS1H_6thread17LinearCombinationISK_Li1EffLNS1M_9ScaleType4KindE0ELNS_15FloatRoundStyleE2ESK_EENS1_15EpilogueDefaultEEEEEvvEEEEvNT_6ParamsE)
        /*0008*/ 	.word	0x000000a8


	//----- nvinfo : EIATTR_FRAME_SIZE
	.align		4
.L_15:
        /*000c*/ 	.byte	0x04, 0x11
        /*000e*/ 	.short	(.L_17 - .L_16)
	.align		4
.L_16:
        /*0010*/ 	.word	index@(_ZN7cutlass13device_kernelINS_4gemm6kernel13GemmUniversalIN4cute5tupleIJiiiiEEENS1_10collective13CollectiveMmaINS1_34MainloopSm90TmaGmmaWarpSpecializedILi9ENS5_IJNS4_1CILi1EEENSA_ILi2EEESB_EEENS1_35KernelTmaWarpSpecializedCooperativeEEENS5_IJNSA_ILi256EEENSA_ILi128EEENSA_ILi32EEEEEENS_10bfloat16_tENS5_IJlSB_lEEESK_SL_NS4_8TiledMMAINS4_8MMA_AtomIJNS4_4SM904GMMA28MMA_64x128x16_F32BF16BF16_SSILNSP_5MajorE0ELSR_0ELNSP_7ScaleInE1ELSS_1EEEEEENS4_6LayoutINS5_IJSC_SB_SB_EEENS5_IJSB_NSA_ILi0EEESX_EEEEENS5_IJNS4_10UnderscoreES10_S10_EEEEENS4_23SM90_TMA_LOAD_MULTICASTENS4_14ComposedLayoutINS4_7SwizzleILi2ELi4ELi3EEENS4_18smem_ptr_flag_bitsILi16EEENSV_INS5_IJNSA_ILi8EEESI_EEENS5_IJSI_SB_EEEEEEEvNS4_8identityENS4_13SM90_TMA_LOADES1D_vS1E_EENS_8epilogue10collective6detail29Sm90TmaWarpSpecializedAdapterINS1I_15DefaultEpilogueISK_SL_SL_NS1H_6thread17LinearCombinationISK_Li1EffLNS1M_9ScaleType4KindE0ELNS_15FloatRoundStyleE2ESK_EENS1_15EpilogueDefaultEEEEEvvEEEEvNT_6ParamsE)
        /*0014*/ 	.word	0x00000000


	//----- nvinfo : EIATTR_MIN_STACK_SIZE
	.align		4
.L_17:
        /*0018*/ 	.byte	0x04, 0x12
        /*001a*/ 	.short	(.L_19 - .L_18)
	.align		4
.L_18:
        /*001c*/ 	.word	index@(_ZN7cutlass13device_kernelINS_4gemm6kernel13GemmUniversalIN4cute5tupleIJiiiiEEENS1_10collective13CollectiveMmaINS1_34MainloopSm90TmaGmmaWarpSpecializedILi9ENS5_IJNS4_1CILi1EEENSA_ILi2EEESB_EEENS1_35KernelTmaWarpSpecializedCooperativeEEENS5_IJNSA_ILi256EEENSA_ILi128EEENSA_ILi32EEEEEENS_10bfloat16_tENS5_IJlSB_lEEESK_SL_NS4_8TiledMMAINS4_8MMA_AtomIJNS4_4SM904GMMA28MMA_64x128x16_F32BF16BF16_SSILNSP_5MajorE0ELSR_0ELNSP_7ScaleInE1ELSS_1EEEEEENS4_6LayoutINS5_IJSC_SB_SB_EEENS5_IJSB_NSA_ILi0EEESX_EEEEENS5_IJNS4_10UnderscoreES10_S10_EEEEENS4_23SM90_TMA_LOAD_MULTICASTENS4_14ComposedLayoutINS4_7SwizzleILi2ELi4ELi3EEENS4_18smem_ptr_flag_bitsILi16EEENSV_INS5_IJNSA_ILi8EEESI_EEENS5_IJSI_SB_EEEEEEEvNS4_8identityENS4_13SM90_TMA_LOADES1D_vS1E_EENS_8epilogue10collective6detail29Sm90TmaWarpSpecializedAdapterINS1I_15DefaultEpilogueISK_SL_SL_NS1H_6thread17LinearCombinationISK_Li1EffLNS1M_9ScaleType4KindE0ELNS_15FloatRoundStyleE2ESK_EENS1_15EpilogueDefaultEEEEEvvEEEEvNT_6ParamsE)
        /*0020*/ 	.word	0x00000000
.L_19:


//--------------------- .nv.compat                --------------------------
	.section	.nv.compat,"",@"SHT_CUDA_COMPAT_INFO"
	.align	4
        /*0000*/ 	.byte	0x02, 0x09, 0x01, 0x00, 0x02, 0x02, 0x04, 0x00, 0x02, 0x05, 0x05, 0x00, 0x03, 0x07, 0x01, 0x01
        /*0010*/ 	.byte	0x02, 0x03, 0x01, 0x00, 0x02, 0x06, 0x01, 0x00, 0x04, 0x0b, 0x08, 0x00, 0x00, 0x00, 0x00, 0x00
        /*0020*/ 	.byte	0x00, 0x00, 0x00, 0x00


//--------------------- .nv.info._ZN7cutlass13device_kernelINS_4gemm6kernel13GemmUniversalIN4cute5tupleIJiiiiEEENS1_10collective13CollectiveMmaINS1_34MainloopSm90TmaGmmaWarpSpecializedILi9ENS5_IJNS4_1CILi1EEENSA_ILi2EEESB_EEENS1_35KernelTmaWarpSpecializedCooperativeEEENS5_IJNSA_ILi256EEENSA_ILi128EEENSA_ILi32EEEEEENS_10bfloat16_tENS5_IJlSB_lEEESK_SL_NS4_8TiledMMAINS4_8MMA_AtomIJNS4_4SM904GMMA28MMA_64x128x16_F32BF16BF16_SSILNSP_5MajorE0ELSR_0ELNSP_7ScaleInE1ELSS_1EEEEEENS4_6LayoutINS5_IJSC_SB_SB_EEENS5_IJSB_NSA_ILi0EEESX_EEEEENS5_IJNS4_10UnderscoreES10_S10_EEEEENS4_23SM90_TMA_LOAD_MULTICASTENS4_14ComposedLayoutINS4_7SwizzleILi2ELi4ELi3EEENS4_18smem_ptr_flag_bitsILi16EEENSV_INS5_IJNSA_ILi8EEESI_EEENS5_IJSI_SB_EEEEEEEvNS4_8identityENS4_13SM90_TMA_LOADES1D_vS1E_EENS_8epilogue10collective6detail29Sm90TmaWarpSpecializedAdapterINS1I_15DefaultEpilogueISK_SL_SL_NS1H_6thread17LinearCombinationISK_Li1EffLNS1M_9ScaleType4KindE0ELNS_15FloatRoundStyleE2ESK_EENS1_15EpilogueDefaultEEEEEvvEEEEvNT_6ParamsE --------------------------
	.section	.nv.info._ZN7cutlass13device_kernelINS_4gemm6kernel13GemmUniversalIN4cute5tupleIJiiiiEEENS1_10collective13CollectiveMmaINS1_34MainloopSm90TmaGmmaWarpSpecializedILi9ENS5_IJNS4_1CILi1EEENSA_ILi2EEESB_EEENS1_35KernelTmaWarpSpecializedCooperativeEEENS5_IJNSA_ILi256EEENSA_ILi128EEENSA_ILi32EEEEEENS_10bfloat16_tENS5_IJlSB_lEEESK_SL_NS4_8TiledMMAINS4_8MMA_AtomIJNS4_4SM904GMMA28MMA_64x128x16_F32BF16BF16_SSILNSP_5MajorE0ELSR_0ELNSP_7ScaleInE1ELSS_1EEEEEENS4_6LayoutINS5_IJSC_SB_SB_EEENS5_IJSB_NSA_ILi0EEESX_EEEEENS5_IJNS4_10UnderscoreES10_S10_EEEEENS4_23SM90_TMA_LOAD_MULTICASTENS4_14ComposedLayoutINS4_7SwizzleILi2ELi4ELi3EEENS4_18smem_ptr_flag_bitsILi16EEENSV_INS5_IJNSA_ILi8EEESI_EEENS5_IJSI_SB_EEEEEEEvNS4_8identityENS4_13SM90_TMA_LOADES1D_vS1E_EENS_8epilogue10collective6detail29Sm90TmaWarpSpecializedAdapterINS1I_15DefaultEpilogueISK_SL_SL_NS1H_6thread17LinearCombinationISK_Li1EffLNS1M_9ScaleType4KindE0ELNS_15FloatRoundStyleE2ESK_EENS1_15EpilogueDefaultEEEEEvvEEEEvNT_6ParamsE,"",@"SHT_CUDA_INFO"
	.sectionflags	@""
	.align	4


	//----- nvinfo : EIATTR_CUDA_API_VERSION
	.align		4
        /*0000*/ 	.byte	0x04, 0x37
        /*0002*/ 	.short	(.L_21 - .L_20)
.L_20:
        /*0004*/ 	.word	0x00000082


	//----- nvinfo : EIATTR_KPARAM_INFO
	.align		4
.L_21:
        /*0008*/ 	.byte	0x04, 0x17
        /*000a*/ 	.short	(.L_23 - .L_22)
.L_22:
        /*000c*/ 	.word	0x00000000
        /*0010*/ 	.short	0x0000
        /*0012*/ 	.short	0x0070
        /*0014*/ 	.byte	0x00, 0xf0, 0x01, 0x10


	//----- nvinfo : EIATTR_SPARSE_MMA_MASK
	.align		4
.L_23:
        /*0018*/ 	.byte	0x03, 0x50
        /*001a*/ 	.short	0x0000


	//----- nvinfo : EIATTR_MAXREG_COUNT
	.align		4
        /*001c*/ 	.byte	0x03, 0x1b
        /*001e*/ 	.short	0x00a8


	//----- nvinfo : EIATTR_NUM_BARRIERS
	.align		4
        /*0020*/ 	.byte	0x02, 0x4c
        /*0022*/ 	.byte	0x01
	.zero		1


	//----- nvinfo : EIATTR_EXTERNS
	.align		4
        /*0024*/ 	.byte	0x04, 0x0f
        /*0026*/ 	.short	(.L_25 - .L_24)


	//   ....[0]....
	.align		4
.L_24:
        /*0028*/ 	.word	index@(__assertfail)


	//----- nvinfo : EIATTR_MERCURY_ISA_VERSION
	.align		4
.L_25:
        /*002c*/ 	.byte	0x03, 0x5f
        /*002e*/ 	.short	0x0101


	//----- nvinfo : EIATTR_INT_WARP_WIDE_INSTR_OFFSETS
	.align		4
        /*0030*/ 	.byte	0x04, 0x31
        /*0032*/ 	.short	(.L_27 - .L_26)


	//   ....[0]....
.L_26:
        /*0034*/ 	.word	0x00000540


	//   ....[1]....
        /*0038*/ 	.word	0x00000560


	//   ....[2]....
        /*003c*/ 	.word	0x00000710


	//----- nvinfo : EIATTR_COOP_GROUP_MASK_REGIDS
	.align		4
.L_27:
        /*0040*/ 	.byte	0x04, 0x29
        /*0042*/ 	.short	(.L_29 - .L_28)


	//   ....[0]....
.L_28:
        /*0044*/ 	.word	0xffffffff


	//   ....[1]....
        /*0048*/ 	.word	0xffffffff


	//   ....[2]....
        /*004c*/ 	.word	0xffffffff


	//   ....[3]....
        /*0050*/ 	.word	0xffffffff


	//   ....[4]....
        /*0054*/ 	.word	0xffffffff


	//   ....[5]....
        /*0058*/ 	.word	0xffffffff


	//----- nvinfo : EIATTR_COOP_GROUP_INSTR_OFFSETS
	.align		4
.L_29:
        /*005c*/ 	.byte	0x04, 0x28
        /*005e*/ 	.short	(.L_31 - .L_30)


	//   ....[0]....
.L_30:
        /*0060*/ 	.word	0x00000060


	//   ....[1]....
        /*0064*/ 	.word	0x00000070


	//   ....[2]....
        /*0068*/ 	.word	0x00000130


	//   ....[3]....
        /*006c*/ 	.word	0x00000390


	//   ....[4]....
        /*0070*/ 	.word	0x00000850


	//   ....[5]....
        /*0074*/ 	.word	0x000012a0


	//----- nvinfo : EIATTR_REG_RECONFIG
	.align		4
.L_31:
        /*0078*/ 	.byte	0x01, 0x54
	.zero		2


	//----- nvinfo : EIATTR_SYSCALL_OFFSETS
	.align		4
        /*007c*/ 	.byte	0x04, 0x46
        /*007e*/ 	.short	(.L_33 - .L_32)


	//   ....[0]....
.L_32:
        /*0080*/ 	.word	0x00001460


	//----- nvinfo : EIATTR_MBARRIER_INSTR_OFFSETS
	.align		4
.L_33:
        /*0084*/ 	.byte	0x04, 0x39
        /*0086*/ 	.short	(.L_35 - .L_34)


	//   ....[0]....
.L_34:
        /*0088*/ 	.word	0x00000250
        /*008c*/ 	.word	0x000000ff
        /*0090*/ 	.word	0x00000000
        /*0094*/ 	.short	0x0100
        /*0096*/ 	.byte	0x08
	.zero		1


	//   ....[1]....
        /*0098*/ 	.word	0x00000260
        /*009c*/ 	.word	0x000000ff
        /*00a0*/ 	.word	0x00000048
        /*00a4*/ 	.short	0x0100
        /*00a6*/ 	.byte	0x08
	.zero		1


	//   ....[2]....
        /*00a8*/ 	.word	0x00000270
        /*00ac*/ 	.word	0x000000ff
        /*00b0*/ 	.word	0x00000008
        /*00b4*/ 	.short	0x0100
        /*00b6*/ 	.byte	0x08
	.zero		1


	//   ....[3]....
        /*00b8*/ 	.word	0x00000280
        /*00bc*/ 	.word	0x000000ff
        /*00c0*/ 	.word	0x00000050
        /*00c4*/ 	.short	0x0100
        /*00c6*/ 	.byte	0x08
	.zero		1


	//   ....[4]....
        /*00c8*/ 	.word	0x00000290
        /*00cc*/ 	.word	0x000000ff
        /*00d0*/ 	.word	0x00000010
        /*00d4*/ 	.short	0x0100
        /*00d6*/ 	.byte	0x08
	.zero		1


	//   ....[5]....
        /*00d8*/ 	.word	0x000002a0
        /*00dc*/ 	.word	0x000000ff
        /*00e0*/ 	.word	0x00000058
        /*00e4*/ 	.short	0x0100
        /*00e6*/ 	.byte	0x08
	.zero		1


	//   ....[6]....
        /*00e8*/ 	.word	0x000002b0
        /*00ec*/ 	.word	0x000000ff
        /*00f0*/ 	.word	0x00000018
        /*00f4*/ 	.short	0x0100
        /*00f6*/ 	.byte	0x08
	.zero		1


	//   ....[7]....
        /*00f8*/ 	.word	0x000002c0
        /*00fc*/ 	.word	0x000000ff
        /*0100*/ 	.word	0x00000060
        /*0104*/ 	.short	0x0100
        /*0106*/ 	.byte	0x08
	.zero		1


	//   ....[8]....
        /*0108*/ 	.word	0x000002d0
        /*010c*/ 	.word	0x000000ff
        /*0110*/ 	.word	0x00000020
        /*0114*/ 	.short	0x0100
        /*0116*/ 	.byte	0x08
	.zero		1


	//   ....[9]....
        /*0118*/ 	.word	0x000002e0
        /*011c*/ 	.word	0x000000ff
        /*0120*/ 	.word	0x00000068
        /*0124*/ 	.short	0x0100
        /*0126*/ 	.byte	0x08
	.zero		1


	//   ....[10]....
        /*0128*/ 	.word	0x000002f0
        /*012c*/ 	.word	0x000000ff
        /*0130*/ 	.word	0x00000028
        /*0134*/ 	.short	0x0100
        /*0136*/ 	.byte	0x08
	.zero		1


	//   ....[11]....
        /*0138*/ 	.word	0x00000300
        /*013c*/ 	.word	0x000000ff
        /*0140*/ 	.word	0x00000070
        /*0144*/ 	.short	0x0100
        /*0146*/ 	.byte	0x08
	.zero		1


	//   ....[12]....
        /*0148*/ 	.word	0x00000310
        /*014c*/ 	.word	0x000000ff
        /*0150*/ 	.word	0x00000030
        /*0154*/ 	.short	0x0100
        /*0156*/ 	.byte	0x08
	.zero		1


	//   ....[13]....
        /*0158*/ 	.word	0x00000320
        /*015c*/ 	.word	0x000000ff
        /*0160*/ 	.word	0x00000078
        /*0164*/ 	.short	0x0100
        /*0166*/ 	.byte	0x08
	.zero		1


	//   ....[14]....
        /*0168*/ 	.word	0x00000330
        /*016c*/ 	.word	0x000000ff
        /*0170*/ 	.word	0x00000038
        /*0174*/ 	.short	0x0100
        /*0176*/ 	.byte	0x08
	.zero		1


	//   ....[15]....
        /*0178*/ 	.word	0x00000340
        /*017c*/ 	.word	0x000000ff
        /*0180*/ 	.word	0x00000080
        /*0184*/ 	.short	0x0100
        /*0186*/ 	.byte	0x08
	.zero		1


	//   ....[16]....
        /*0188*/ 	.word	0x00000350
        /*018c*/ 	.word	0x000000ff
        /*0190*/ 	.word	0x00000040
        /*0194*/ 	.short	0x0100
        /*0196*/ 	.byte	0x08
	.zero		1


	//   ....[17]....
        /*0198*/ 	.word	0x00000360
        /*019c*/ 	.word	0x000000ff
        /*01a0*/ 	.word	0x00000088
        /*01a4*/ 	.short	0x0100
        /*01a6*/ 	.byte	0x08
	.zero		1


	//   ....[18]....
        /*01a8*/ 	.word	0x00000790
        /*01ac*/ 	.word	0x000000ff
        /*01b0*/ 	.word	0x000000a0
        /*01b4*/ 	.short	0x0100
        /*01b6*/ 	.byte	0x06
	.zero		1


	//   ....[19]....
        /*01b8*/ 	.word	0x00000800
        /*01bc*/ 	.word	0x000000ff
        /*01c0*/ 	.word	0x000000a8
        /*01c4*/ 	.short	0x0100
        /*01c6*/ 	.byte	0x06
	.zero		1


	//   ....[20]....
        /*01c8*/ 	.word	0x00001520
        /*01cc*/ 	.word	0x00000003
        /*01d0*/ 	.word	0x00000000
        /*01d4*/ 	.short	0x010a
        /*01d6*/ 	.byte	0x3f
	.zero		1


	//   ....[21]....
        /*01d8*/ 	.word	0x00001560
        /*01dc*/ 	.word	0x00000003
        /*01e0*/ 	.word	0x00000000
        /*01e4*/ 	.short	0x010a
        /*01e6*/ 	.byte	0x3f
	.zero		1


	//   ....[22]....
        /*01e8*/ 	.word	0x000018f0
        /*01ec*/ 	.word	0x00000005
        /*01f0*/ 	.word	0x00000000
        /*01f4*/ 	.short	0x010a
        /*01f6*/ 	.byte	0x3f
	.zero		1


	//   ....[23]....
        /*01f8*/ 	.word	0x00001930
        /*01fc*/ 	.word	0x00000005
        /*0200*/ 	.word	0x00000000
        /*0204*/ 	.short	0x010a
        /*0206*/ 	.byte	0x3f
	.zero		1


	//   ....[24]....
        /*0208*/ 	.word	0x00001b50
        /*020c*/ 	.word	0x00000005
        /*0210*/ 	.word	0x00000000
        /*0214*/ 	.short	0x0101
        /*0216*/ 	.byte	0x3f
	.zero		1


	//   ....[25]....
        /*0218*/ 	.word	0x00001d70
        /*021c*/ 	.word	0x00000003
        /*0220*/ 	.word	0x00000000
        /*0224*/ 	.short	0x0101
        /*0226*/ 	.byte	0x3f
	.zero		1


	//   ....[26]....
        /*0228*/ 	.word	0x0000b5b0
        /*022c*/ 	.word	0x00000016
        /*0230*/ 	.word	0x00000048
        /*0234*/ 	.short	0x010a
        /*0236*/ 	.byte	0x3f
	.zero		1


	//   ....[27]....
        /*0238*/ 	.word	0x0000b910
        /*023c*/ 	.word	0x00000003
        /*0240*/ 	.word	0x000000a8
        /*0244*/ 	.short	0x0101
        /*0246*/ 	.byte	0x3f
	.zero		1


	//   ....[28]....
        /*0248*/ 	.word	0x0000c060
        /*024c*/ 	.word	0x00000007
        /*0250*/ 	.word	0x00000000
        /*0254*/ 	.short	0x010a
        /*0256*/ 	.byte	0x3f
	.zero		1


	//   ....[29]....
        /*0258*/ 	.word	0x0000c0e0
        /*025c*/ 	.word	0x00000008
        /*0260*/ 	.word	0x00000000
        /*0264*/ 	.short	0x010a
        /*0266*/ 	.byte	0x3f
	.zero		1


	//   ....[30]....
        /*0268*/ 	.word	0x0000c170
        /*026c*/ 	.word	0x00000009
        /*0270*/ 	.word	0x00000000
        /*0274*/ 	.short	0x010a
        /*0276*/ 	.byte	0x3f
	.zero		1


	//   ....[31]....
        /*0278*/ 	.word	0x0000c200
        /*027c*/ 	.word	0x00000008
        /*0280*/ 	.word	0x00000000
        /*0284*/ 	.short	0x010a
        /*0286*/ 	.byte	0x3f
	.zero		1


	//   ....[32]....
        /*0288*/ 	.word	0x0000c290
        /*028c*/ 	.word	0x00000009
        /*0290*/ 	.word	0x00000000
        /*0294*/ 	.short	0x010a
        /*0296*/ 	.byte	0x3f
	.zero		1


	//   ....[33]....
        /*0298*/ 	.word	0x0000c320
        /*029c*/ 	.word	0x00000008
        /*02a0*/ 	.word	0x00000000
        /*02a4*/ 	.short	0x010a
        /*02a6*/ 	.byte	0x3f
	.zero		1


	//   ....[34]....
        /*02a8*/ 	.word	0x0000c3b0
        /*02ac*/ 	.word	0x00000009
        /*02b0*/ 	.word	0x00000000
        /*02b4*/ 	.short	0x010a
        /*02b6*/ 	.byte	0x3f
	.zero		1


	//   ....[35]....
        /*02b8*/ 	.word	0x0000c440
        /*02bc*/ 	.word	0x00000006
        /*02c0*/ 	.word	0x00000000
        /*02c4*/ 	.short	0x010a
        /*02c6*/ 	.byte	0x3f
	.zero		1


	//   ....[36]....
        /*02c8*/ 	.word	0x0000c4d0
        /*02cc*/ 	.word	0x00000003
        /*02d0*/ 	.word	0x00000000
        /*02d4*/ 	.short	0x010a
        /*02d6*/ 	.byte	0x3f
	.zero		1


	//   ....[37]....
        /*02d8*/ 	.word	0x0000c530
        /*02dc*/ 	.word	0x00000003
        /*02e0*/ 	.word	0x00000000
        /*02e4*/ 	.short	0x010a
        /*02e6*/ 	.byte	0x3f
	.zero		1


	//   ....[38]....
        /*02e8*/ 	.word	0x0000c580
        /*02ec*/ 	.word	0x00000005
        /*02f0*/ 	.word	0x00000000
        /*02f4*/ 	.short	0x010a
        /*02f6*/ 	.byte	0x3f
	.zero		1


	//   ....[39]....
        /*02f8*/ 	.word	0x0000c650
        /*02fc*/ 	.word	0x00000016
        /*0300*/ 	.word	0x00000048
        /*0304*/ 	.short	0x010a
        /*0306*/ 	.byte	0x3f
	.zero		1


	//   ....[40]....
        /*0308*/ 	.word	0x0000c720
        /*030c*/ 	.word	0x00000007
        /*0310*/ 	.word	0x00000000
        /*0314*/ 	.short	0x010a
        /*0316*/ 	.byte	0x3f
	.zero		1


	//   ....[41]....
        /*0318*/ 	.word	0x0000c770
        /*031c*/ 	.word	0x00000008
        /*0320*/ 	.word	0x00000000
        /*0324*/ 	.short	0x010a
        /*0326*/ 	.byte	0x3f
	.zero		1


	//   ....[42]....
        /*0328*/ 	.word	0x0000c7c0
        /*032c*/ 	.word	0x00000009
        /*0330*/ 	.word	0x00000000
        /*0334*/ 	.short	0x010a
        /*0336*/ 	.byte	0x3f
	.zero		1


	//   ....[43]....
        /*0338*/ 	.word	0x0000c810
        /*033c*/ 	.word	0x00000008
        /*0340*/ 	.word	0x00000000
        /*0344*/ 	.short	0x010a
        /*0346*/ 	.byte	0x3f
	.zero		1


	//   ....[44]....
        /*0348*/ 	.word	0x0000c860
        /*034c*/ 	.word	0x00000009
        /*0350*/ 	.word	0x00000000
        /*0354*/ 	.short	0x010a
        /*0356*/ 	.byte	0x3f
	.zero		1


	//   ....[45]....
        /*0358*/ 	.word	0x0000c8b0
        /*035c*/ 	.word	0x00000008
        /*0360*/ 	.word	0x00000000
        /*0364*/ 	.short	0x010a
        /*0366*/ 	.byte	0x3f
	.zero		1


	//   ....[46]....
        /*0368*/ 	.word	0x0000c900
        /*036c*/ 	.word	0x00000009
        /*0370*/ 	.word	0x00000000
        /*0374*/ 	.short	0x010a
        /*0376*/ 	.byte	0x3f
	.zero		1


	//   ....[47]....
        /*0378*/ 	.word	0x0000c950
        /*037c*/ 	.word	0x00000006
        /*0380*/ 	.word	0x00000000
        /*0384*/ 	.short	0x010a
        /*0386*/ 	.byte	0x3f
	.zero		1


	//----- nvinfo : EIATTR_NUM_MBARRIERS
	.align		4
.L_35:
        /*0388*/ 	.byte	0x03, 0x38
        /*038a*/ 	.short	0x0014


	//----- nvinfo : EIATTR_EXIT_INSTR_OFFSETS
	.align		4
        /*038c*/ 	.byte	0x04, 0x1c
        /*038e*/ 	.short	(.L_37 - .L_36)


	//   ....[0]....
.L_36:
        /*0390*/ 	.word	0x000009b0


	//   ....[1]....
        /*0394*/ 	.word	0x000011d0


	//   ....[2]....
        /*0398*/ 	.word	0x0000acd0


	//   ....[3]....
        /*039c*/ 	.word	0x0000b230


	//   ....[4]....
        /*03a0*/ 	.word	0x0000c520


	//----- nvinfo : EIATTR_MAX_THREADS
	.align		4
.L_37:
        /*03a4*/ 	.byte	0x04, 0x05
        /*03a6*/ 	.short	(.L_39 - .L_38)
.L_38:
        /*03a8*/ 	.word	0x00000180
        /*03ac*/ 	.word	0x00000001
        /*03b0*/ 	.word	0x00000001


	//----- nvinfo : EIATTR_CRS_STACK_SIZE
	.align		4
.L_39:
        /*03b4*/ 	.byte	0x04, 0x1e
        /*03b6*/ 	.short	(.L_41 - .L_40)
.L_40:
        /*03b8*/ 	.word	0x00000000


	//----- nvinfo : EIATTR_CBANK_PARAM_SIZE
	.align		4
.L_41:
        /*03bc*/ 	.byte	0x03, 0x19
        /*03be*/ 	.short	0x0470


	//----- nvinfo : EIATTR_PARAM_CBANK
	.align		4
        /*03c0*/ 	.byte	0x04, 0x0a
        /*03c2*/ 	.short	(.L_43 - .L_42)
	.align		4
.L_42:
        /*03c4*/ 	.word	index@(.nv.constant0._ZN7cutlass13device_kernelINS_4gemm6kernel13GemmUniversalIN4cute5tupleIJiiiiEEENS1_10collective13CollectiveMmaINS1_34MainloopSm90TmaGmmaWarpSpecializedILi9ENS5_IJNS4_1CILi1EEENSA_ILi2EEESB_EEENS1_35KernelTmaWarpSpecializedCooperativeEEENS5_IJNSA_ILi256EEENSA_ILi128EEENSA_ILi32EEEEEENS_10bfloat16_tENS5_IJlSB_lEEESK_SL_NS4_8TiledMMAINS4_8MMA_AtomIJNS4_4SM904GMMA28MMA_64x128x16_F32BF16BF16_SSILNSP_5MajorE0ELSR_0ELNSP_7ScaleInE1ELSS_1EEEEEENS4_6LayoutINS5_IJSC_SB_SB_EEENS5_IJSB_NSA_ILi0EEESX_EEEEENS5_IJNS4_10UnderscoreES10_S10_EEEEENS4_23SM90_TMA_LOAD_MULTICASTENS4_14ComposedLayoutINS4_7SwizzleILi2ELi4ELi3EEENS4_18smem_ptr_flag_bitsILi16EEENSV_INS5_IJNSA_ILi8EEESI_EEENS5_IJSI_SB_EEEEEEEvNS4_8identityENS4_13SM90_TMA_LOADES1D_vS1E_EENS_8epilogue10collective6detail29Sm90TmaWarpSpecializedAdapterINS1I_15DefaultEpilogueISK_SL_SL_NS1H_6thread17LinearCombinationISK_Li1EffLNS1M_9ScaleType4KindE0ELNS_15FloatRoundStyleE2ESK_EENS1_15EpilogueDefaultEEEEEvvEEEEvNT_6ParamsE)
        /*03c8*/ 	.short	0x0210
        /*03ca*/ 	.short	0x0470


	//----- nvinfo : EIATTR_SW_WAR
	.align		4
.L_43:
        /*03cc*/ 	.byte	0x04, 0x36
        /*03ce*/ 	.short	(.L_45 - .L_44)
.L_44:
        /*03d0*/ 	.word	0x00000008
.L_45:


//--------------------- .nv.callgraph             --------------------------
	.section	.nv.callgraph,"",@"SHT_CUDA_CALLGRAPH"
	.align	4
	.sectionentsize	8
	.align		4
        /*0000*/ 	.word	0x00000000
	.align		4
        /*0004*/ 	.word	0xffffffff
	.align		4
        /*0008*/ 	.word	index@(_ZN7cutlass13device_kernelINS_4gemm6kernel13GemmUniversalIN4cute5tupleIJiiiiEEENS1_10collective13CollectiveMmaINS1_34MainloopSm90TmaGmmaWarpSpecializedILi9ENS5_IJNS4_1CILi1EEENSA_ILi2EEESB_EEENS1_35KernelTmaWarpSpecializedCooperativeEEENS5_IJNSA_ILi256EEENSA_ILi128EEENSA_ILi32EEEEEENS_10bfloat16_tENS5_IJlSB_lEEESK_SL_NS4_8TiledMMAINS4_8MMA_AtomIJNS4_4SM904GMMA28MMA_64x128x16_F32BF16BF16_SSILNSP_5MajorE0ELSR_0ELNSP_7ScaleInE1ELSS_1EEEEEENS4_6LayoutINS5_IJSC_SB_SB_EEENS5_IJSB_NSA_ILi0EEESX_EEEEENS5_IJNS4_10UnderscoreES10_S10_EEEEENS4_23SM90_TMA_LOAD_MULTICASTENS4_14ComposedLayoutINS4_7SwizzleILi2ELi4ELi3EEENS4_18smem_ptr_flag_bitsILi16EEENSV_INS5_IJNSA_ILi8EEESI_EEENS5_IJSI_SB_EEEEEEEvNS4_8identityENS4_13SM90_TMA_LOADES1D_vS1E_EENS_8epilogue10collective6detail29Sm90TmaWarpSpecializedAdapterINS1I_15DefaultEpilogueISK_SL_SL_NS1H_6thread17LinearCombinationISK_Li1EffLNS1M_9ScaleType4KindE0ELNS_15FloatRoundStyleE2ESK_EENS1_15EpilogueDefaultEEEEEvvEEEEvNT_6ParamsE)
	.align		4
        /*000c*/ 	.word	index@(__assertfail)
	.align		4
        /*0010*/ 	.word	0x00000000
	.align		4
        /*0014*/ 	.word	0xfffffffe
	.align		4
        /*0018*/ 	.word	0x00000000
	.align		4
        /*001c*/ 	.word	0xfffffffd
	.align		4
        /*0020*/ 	.word	0x00000000
	.align		4
        /*0024*/ 	.word	0xfffffffc


//--------------------- .nv.constant4             --------------------------
	.section	.nv.constant4,"a",@progbits
	.align	8
	.align		8
.nv.constant4:
        /*0000*/ 	.dword	__assertfail
	.align		8
        /*0008*/ 	.dword	__unnamed_1
	.align		8
        /*0010*/ 	.dword	_ZN39_INTERNAL_39122b9c_4_k_cu_1ecbc201_27144cuda3std3__45__cpo5beginE
	.align		8
        /*0018*/ 	.dword	_ZN39_INTERNAL_39122b9c_4_k_cu_1ecbc201_27144cuda3std3__45__cpo3endE
	.align		8
        /*0020*/ 	.dword	_ZN39_INTERNAL_39122b9c_4_k_cu_1ecbc201_27144cuda3std3__45__cpo6cbeginE
	.align		8
        /*0028*/ 	.dword	_ZN39_INTERNAL_39122b9c_4_k_cu_1ecbc201_27144cuda3std3__45__cpo4cendE
	.align		8
        /*0030*/ 	.dword	_ZN39_INTERNAL_39122b9c_4_k_cu_1ecbc201_27144cuda3std3__441_GLOBAL__N__39122b9c_4_k_cu_1ecbc201_27146ignoreE
	.align		8
        /*0038*/ 	.dword	_ZN39_INTERNAL_39122b9c_4_k_cu_1ecbc201_27144cuda3std3__419piecewise_constructE
	.align		8
        /*0040*/ 	.dword	_ZN39_INTERNAL_39122b9c_4_k_cu_1ecbc201_27144cuda3std3__48in_placeE
	.align		8
        /*0048*/ 	.dword	_ZN39_INTERNAL_39122b9c_4_k_cu_1ecbc201_27144cuda3std6ranges3__45__cpo4swapE
	.align		8
        /*0050*/ 	.dword	_ZN39_INTERNAL_39122b9c_4_k_cu_1ecbc201_27144cuda3std6ranges3__45__cpo9iter_moveE
	.align		8
        /*0058*/ 	.dword	_ZN39_INTERNAL_39122b9c_4_k_cu_1ecbc201_27144cute7productE
	.align		8
        /*0060*/ 	.dword	_ZN39_INTERNAL_39122b9c_4_k_cu_1ecbc201_27144cute1_E
	.align		8
        /*0068*/ 	.dword	$str$22
	.align		8
        /*0070*/ 	.dword	$str$23


//--------------------- .text._ZN7cutlass13device_kernelINS_4gemm6kernel13GemmUniversalIN4cute5tupleIJiiiiEEENS1_10collective13CollectiveMmaINS1_34MainloopSm90TmaGmmaWarpSpecializedILi9ENS5_IJNS4_1CILi1EEENSA_ILi2EEESB_EEENS1_35KernelTmaWarpSpecializedCooperativeEEENS5_IJNSA_ILi256EEENSA_ILi128EEENSA_ILi32EEEEEENS_10bfloat16_tENS5_IJlSB_lEEESK_SL_NS4_8TiledMMAINS4_8MMA_AtomIJNS4_4SM904GMMA28MMA_64x128x16_F32BF16BF16_SSILNSP_5MajorE0ELSR_0ELNSP_7ScaleInE1ELSS_1EEEEEENS4_6LayoutINS5_IJSC_SB_SB_EEENS5_IJSB_NSA_ILi0EEESX_EEEEENS5_IJNS4_10UnderscoreES10_S10_EEEEENS4_23SM90_TMA_LOAD_MULTICASTENS4_14ComposedLayoutINS4_7SwizzleILi2ELi4ELi3EEENS4_18smem_ptr_flag_bitsILi16EEENSV_INS5_IJNSA_ILi8EEESI_EEENS5_IJSI_SB_EEEEEEEvNS4_8identityENS4_13SM90_TMA_LOADES1D_vS1E_EENS_8epilogue10collective6detail29Sm90TmaWarpSpecializedAdapterINS1I_15DefaultEpilogueISK_SL_SL_NS1H_6thread17LinearCombinationISK_Li1EffLNS1M_9ScaleType4KindE0ELNS_15FloatRoundStyleE2ESK_EENS1_15EpilogueDefaultEEEEEvvEEEEvNT_6ParamsE --------------------------
	.section	.text._ZN7cutlass13device_kernelINS_4gemm6kernel13GemmUniversalIN4cute5tupleIJiiiiEEENS1_10collective13CollectiveMmaINS1_34MainloopSm90TmaGmmaWarpSpecializedILi9ENS5_IJNS4_1CILi1EEENSA_ILi2EEESB_EEENS1_35KernelTmaWarpSpecializedCooperativeEEENS5_IJNSA_ILi256EEENSA_ILi128EEENSA_ILi32EEEEEENS_10bfloat16_tENS5_IJlSB_lEEESK_SL_NS4_8TiledMMAINS4_8MMA_AtomIJNS4_4SM904GMMA28MMA_64x128x16_F32BF16BF16_SSILNSP_5MajorE0ELSR_0ELNSP_7ScaleInE1ELSS_1EEEEEENS4_6LayoutINS5_IJSC_SB_SB_EEENS5_IJSB_NSA_ILi0EEESX_EEEEENS5_IJNS4_10UnderscoreES10_S10_EEEEENS4_23SM90_TMA_LOAD_MULTICASTENS4_14ComposedLayoutINS4_7SwizzleILi2ELi4ELi3EEENS4_18smem_ptr_flag_bitsILi16EEENSV_INS5_IJNSA_ILi8EEESI_EEENS5_IJSI_SB_EEEEEEEvNS4_8identityENS4_13SM90_TMA_LOADES1D_vS1E_EENS_8epilogue10collective6detail29Sm90TmaWarpSpecializedAdapterINS1I_15DefaultEpilogueISK_SL_SL_NS1H_6thread17LinearCombinationISK_Li1EffLNS1M_9ScaleType4KindE0ELNS_15FloatRoundStyleE2ESK_EENS1_15EpilogueDefaultEEEEEvvEEEEvNT_6ParamsE,"ax",@progbits
	.align	128
.text._ZN7cutlass13device_kernelINS_4gemm6kernel13GemmUniversalIN4cute5tupleIJiiiiEEENS1_10collective13CollectiveMmaINS1_34MainloopSm90TmaGmmaWarpSpecializedILi9ENS5_IJNS4_1CILi1EEENSA_ILi2EEESB_EEENS1_35KernelTmaWarpSpecializedCooperativeEEENS5_IJNSA_ILi256EEENSA_ILi128EEENSA_ILi32EEEEEENS_10bfloat16_tENS5_IJlSB_lEEESK_SL_NS4_8TiledMMAINS4_8MMA_AtomIJNS4_4SM904GMMA28MMA_64x128x16_F32BF16BF16_SSILNSP_5MajorE0ELSR_0ELNSP_7ScaleInE1ELSS_1EEEEEENS4_6LayoutINS5_IJSC_SB_SB_EEENS5_IJSB_NSA_ILi0EEESX_EEEEENS5_IJNS4_10UnderscoreES10_S10_EEEEENS4_23SM90_TMA_LOAD_MULTICASTENS4_14ComposedLayoutINS4_7SwizzleILi2ELi4ELi3EEENS4_18smem_ptr_flag_bitsILi16EEENSV_INS5_IJNSA_ILi8EEESI_EEENS5_IJSI_SB_EEEEEEEvNS4_8identityENS4_13SM90_TMA_LOADES1D_vS1E_EENS_8epilogue10collective6detail29Sm90TmaWarpSpecializedAdapterINS1I_15DefaultEpilogueISK_SL_SL_NS1H_6thread17LinearCombinationISK_Li1EffLNS1M_9ScaleType4KindE0ELNS_15FloatRoundStyleE2ESK_EENS1_15EpilogueDefaultEEEEEvvEEEEvNT_6ParamsE:
        .type           _ZN7cutlass13device_kernelINS_4gemm6kernel13GemmUniversalIN4cute5tupleIJiiiiEEENS1_10collective13CollectiveMmaINS1_34MainloopSm90TmaGmmaWarpSpecializedILi9ENS5_IJNS4_1CILi1EEENSA_ILi2EEESB_EEENS1_35KernelTmaWarpSpecializedCooperativeEEENS5_IJNSA_ILi256EEENSA_ILi128EEENSA_ILi32EEEEEENS_10bfloat16_tENS5_IJlSB_lEEESK_SL_NS4_8TiledMMAINS4_8MMA_AtomIJNS4_4SM904GMMA28MMA_64x128x16_F32BF16BF16_SSILNSP_5MajorE0ELSR_0ELNSP_7ScaleInE1ELSS_1EEEEEENS4_6LayoutINS5_IJSC_SB_SB_EEENS5_IJSB_NSA_ILi0EEESX_EEEEENS5_IJNS4_10UnderscoreES10_S10_EEEEENS4_23SM90_TMA_LOAD_MULTICASTENS4_14ComposedLayoutINS4_7SwizzleILi2ELi4ELi3EEENS4_18smem_ptr_flag_bitsILi16EEENSV_INS5_IJNSA_ILi8EEESI_EEENS5_IJSI_SB_EEEEEEEvNS4_8identityENS4_13SM90_TMA_LOADES1D_vS1E_EENS_8epilogue10collective6detail29Sm90TmaWarpSpecializedAdapterINS1I_15DefaultEpilogueISK_SL_SL_NS1H_6thread17LinearCombinationISK_Li1EffLNS1M_9ScaleType4KindE0ELNS_15FloatRoundStyleE2ESK_EENS1_15EpilogueDefaultEEEEEvvEEEEvNT_6ParamsE,@function
        .size           _ZN7cutlass13device_kernelINS_4gemm6kernel13GemmUniversalIN4cute5tupleIJiiiiEEENS1_10collective13CollectiveMmaINS1_34MainloopSm90TmaGmmaWarpSpecializedILi9ENS5_IJNS4_1CILi1EEENSA_ILi2EEESB_EEENS1_35KernelTmaWarpSpecializedCooperativeEEENS5_IJNSA_ILi256EEENSA_ILi128EEENSA_ILi32EEEEEENS_10bfloat16_tENS5_IJlSB_lEEESK_SL_NS4_8TiledMMAINS4_8MMA_AtomIJNS4_4SM904GMMA28MMA_64x128x16_F32BF16BF16_SSILNSP_5MajorE0ELSR_0ELNSP_7ScaleInE1ELSS_1EEEEEENS4_6LayoutINS5_IJSC_SB_SB_EEENS5_IJSB_NSA_ILi0EEESX_EEEEENS5_IJNS4_10UnderscoreES10_S10_EEEEENS4_23SM90_TMA_LOAD_MULTICASTENS4_14ComposedLayoutINS4_7SwizzleILi2ELi4ELi3EEENS4_18smem_ptr_flag_bitsILi16EEENSV_INS5_IJNSA_ILi8EEESI_EEENS5_IJSI_SB_EEEEEEEvNS4_8identityENS4_13SM90_TMA_LOADES1D_vS1E_EENS_8epilogue10collective6detail29Sm90TmaWarpSpecializedAdapterINS1I_15DefaultEpilogueISK_SL_SL_NS1H_6thread17LinearCombinationISK_Li1EffLNS1M_9ScaleType4KindE0ELNS_15FloatRoundStyleE2ESK_EENS1_15EpilogueDefaultEEEEEvvEEEEvNT_6ParamsE,(.L_x_336 - _ZN7cutlass13device_kernelINS_4gemm6kernel13GemmUniversalIN4cute5tupleIJiiiiEEENS1_10collective13CollectiveMmaINS1_34MainloopSm90TmaGmmaWarpSpecializedILi9ENS5_IJNS4_1CILi1EEENSA_ILi2EEESB_EEENS1_35KernelTmaWarpSpecializedCooperativeEEENS5_IJNSA_ILi256EEENSA_ILi128EEENSA_ILi32EEEEEENS_10bfloat16_tENS5_IJlSB_lEEESK_SL_NS4_8TiledMMAINS4_8MMA_AtomIJNS4_4SM904GMMA28MMA_64x128x16_F32BF16BF16_SSILNSP_5MajorE0ELSR_0ELNSP_7ScaleInE1ELSS_1EEEEEENS4_6LayoutINS5_IJSC_SB_SB_EEENS5_IJSB_NSA_ILi0EEESX_EEEEENS5_IJNS4_10UnderscoreES10_S10_EEEEENS4_23SM90_TMA_LOAD_MULTICASTENS4_14ComposedLayoutINS4_7SwizzleILi2ELi4ELi3EEENS4_18smem_ptr_flag_bitsILi16EEENSV_INS5_IJNSA_ILi8EEESI_EEENS5_IJSI_SB_EEEEEEEvNS4_8identityENS4_13SM90_TMA_LOADES1D_vS1E_EENS_8epilogue10collective6detail29Sm90TmaWarpSpecializedAdapterINS1I_15DefaultEpilogueISK_SL_SL_NS1H_6thread17LinearCombinationISK_Li1EffLNS1M_9ScaleType4KindE0ELNS_15FloatRoundStyleE2ESK_EENS1_15EpilogueDefaultEEEEEvvEEEEvNT_6ParamsE)
        .other          _ZN7cutlass13device_kernelINS_4gemm6kernel13GemmUniversalIN4cute5tupleIJiiiiEEENS1_10collective13CollectiveMmaINS1_34MainloopSm90TmaGmmaWarpSpecializedILi9ENS5_IJNS4_1CILi1EEENSA_ILi2EEESB_EEENS1_35KernelTmaWarpSpecializedCooperativeEEENS5_IJNSA_ILi256EEENSA_ILi128EEENSA_ILi32EEEEEENS_10bfloat16_tENS5_IJlSB_lEEESK_SL_NS4_8TiledMMAINS4_8MMA_AtomIJNS4_4SM904GMMA28MMA_64x128x16_F32BF16BF16_SSILNSP_5MajorE0ELSR_0ELNSP_7ScaleInE1ELSS_1EEEEEENS4_6LayoutINS5_IJSC_SB_SB_EEENS5_IJSB_NSA_ILi0EEESX_EEEEENS5_IJNS4_10UnderscoreES10_S10_EEEEENS4_23SM90_TMA_LOAD_MULTICASTENS4_14ComposedLayoutINS4_7SwizzleILi2ELi4ELi3EEENS4_18smem_ptr_flag_bitsILi16EEENSV_INS5_IJNSA_ILi8EEESI_EEENS5_IJSI_SB_EEEEEEEvNS4_8identityENS4_13SM90_TMA_LOADES1D_vS1E_EENS_8epilogue10collective6detail29Sm90TmaWarpSpecializedAdapterINS1I_15DefaultEpilogueISK_SL_SL_NS1H_6thread17LinearCombinationISK_Li1EffLNS1M_9ScaleType4KindE0ELNS_15FloatRoundStyleE2ESK_EENS1_15EpilogueDefaultEEEEEvvEEEEvNT_6ParamsE,@"STO_CUDA_ENTRY STV_DEFAULT"
_ZN7cutlass13device_kernelINS_4gemm6kernel13GemmUniversalIN4cute5tupleIJiiiiEEENS1_10collective13CollectiveMmaINS1_34MainloopSm90TmaGmmaWarpSpecializedILi9ENS5_IJNS4_1CILi1EEENSA_ILi2EEESB_EEENS1_35KernelTmaWarpSpecializedCooperativeEEENS5_IJNSA_ILi256EEENSA_ILi128EEENSA_ILi32EEEEEENS_10bfloat16_tENS5_IJlSB_lEEESK_SL_NS4_8TiledMMAINS4_8MMA_AtomIJNS4_4SM904GMMA28MMA_64x128x16_F32BF16BF16_SSILNSP_5MajorE0ELSR_0ELNSP_7ScaleInE1ELSS_1EEEEEENS4_6LayoutINS5_IJSC_SB_SB_EEENS5_IJSB_NSA_ILi0EEESX_EEEEENS5_IJNS4_10UnderscoreES10_S10_EEEEENS4_23SM90_TMA_LOAD_MULTICASTENS4_14ComposedLayoutINS4_7SwizzleILi2ELi4ELi3EEENS4_18smem_ptr_flag_bitsILi16EEENSV_INS5_IJNSA_ILi8EEESI_EEENS5_IJSI_SB_EEEEEEEvNS4_8identityENS4_13SM90_TMA_LOADES1D_vS1E_EENS_8epilogue10collective6detail29Sm90TmaWarpSpecializedAdapterINS1I_15DefaultEpilogueISK_SL_SL_NS1H_6thread17LinearCombinationISK_Li1EffLNS1M_9ScaleType4KindE0ELNS_15FloatRoundStyleE2ESK_EENS1_15EpilogueDefaultEEEEEvvEEEEvNT_6ParamsE:
[----:B------:R-:W0:Y:S01]  /*0000*/  LDC R1, c[0x0][0x28] ;  /* 0x00000a00ff017b82 */ /* 0x000e220000000800 */
[----:B------:R-:W1:Y:S01]  /*0010*/  S2R R18, SR_TID.X ;  /* 0x0000000000127919 */ /* 0x000e620000002100 */
[----:B------:R-:W-:Y:S01]  /*0020*/  ELECT P0, URZ, PT ;  /* 0x00000000003f782f */ /* 0x000fe20003800000 */
[----:B------:R-:W-:Y:S01]  /*0030*/  BSSY B0, `(.L_x_0) ;  /* 0x000000f000007945 */ /* 0x000fe20003800000 */
[--C-:B-1----:R-:W-:Y:S02]  /*0040*/  SHF.R.U32.HI R0, RZ, 0x5, R18.reuse ;  /* 0x00000005ff007819 */ /* 0x102fe40000011612 */
[----:B------:R-:W-:-:S03]  /*0050*/  SHF.R.U32.HI R3, RZ, 0x7, R18 ;  /* 0x00000007ff037819 */ /* 0x000fc60000011612 */
[----:B------:R-:W1:Y:S04]  /*0060*/  SHFL.IDX PT, R2, R0, RZ, 0x1f ;  /* 0x00001fff00027589 */ /* 0x000e6800000e0000 */
[----:B------:R2:W3:Y:S01]  /*0070*/  SHFL.IDX PT, R5, R3, RZ, 0x1f ;  /* 0x00001fff03057589 */ /* 0x0004e200000e0000 */
[----:B-1----:R-:W-:-:S13]  /*0080*/  ISETP.NE.OR P0, PT, R2, RZ, !P0 ;  /* 0x000000ff0200720c */ /* 0x002fda0004705670 */
[----:B0-23--:R-:W-:Y:S05]  /*0090*/  @P0 BRA `(.L_x_1) ;  /* 0x0000000000200947 */ /* 0x00dfea0003800000 */
[----:B------:R-:W-:Y:S02]  /*00a0*/  ULDC.64 UR4, c[0x0][0x198] ;  /* 0x0000660000047ab9 */ /* 0x000fe40000000a00 */
[----:B------:R-:W-:Y:S02]  /*00b0*/  UIADD3 UR6, UP0, UR4, 0xf0, URZ ;  /* 0x000000f004067890 */ /* 0x000fe4000ff1e03f */
[----:B------:R-:W-:Y:S02]  /*00c0*/  UIADD3 UR4, UP1, UR4, 0x1f0, URZ ;  /* 0x000001f004047890 */ /* 0x000fe4000ff3e03f */
[----:B------:R-:W-:Y:S02]  /*00d0*/  UIADD3.X UR7, URZ, UR5, URZ, UP0, !UPT ;  /* 0x000000053f077290 */ /* 0x000fe400087fe43f */
[----:B------:R-:W-:-:S07]  /*00e0*/  UIADD3.X UR5, URZ, UR5, URZ, UP1, !UPT ;  /* 0x000000053f057290 */ /* 0x000fce0008ffe43f */
[----:B------:R0:W-:Y:S02]  /*00f0*/  UTMACCTL.PF [UR6] ;  /* 0x00000000060079b9 */ /* 0x0001e40008040000 */
[----:B------:R0:W-:Y:S02]  /*0100*/  UTMACCTL.PF [UR4] ;  /* 0x00000000040079b9 */ /* 0x0001e40008040000 */
[----:B0-----:R-:W-:Y:S01]  /*0110*/  NOP ;  /* 0x0000000000007918 */ /* 0x001fe20000000000 */
.L_x_1:
[----:B------:R-:W-:Y:S05]  /*0120*/  BSYNC B0 ;  /* 0x0000000000007941 */ /* 0x000fea0003800000 */
.L_x_0:
[----:B------:R-:W0:Y:S02]  /*0130*/  SHFL.IDX PT, R3, R0, RZ, 0x1f ;  /* 0x00001fff00037589 */ /* 0x000e2400000e0000 */
[----:B0-----:R-:W-:-:S13]  /*0140*/  ISETP.NE.AND P0, PT, R3, RZ, PT ;  /* 0x000000ff0300720c */ /* 0x001fda0003f05270 */
[----:B------:R-:W-:Y:S05]  /*0150*/  @P0 BRA `(.L_x_2) ;  /* 0x00000000008c0947 */ /* 0x000fea0003800000 */
[----:B------:R-:W-:Y:S01]  /*0160*/  ELECT P0, URZ, PT ;  /* 0x00000000003f782f */ /* 0x000fe20003800000 */
[----:B------:R-:W-:-:S12]  /*0170*/  BSSY B0, `(.L_x_2) ;  /* 0x0000021000007945 */ /* 0x000fd80003800000 */
[----:B------:R-:W-:Y:S05]  /*0180*/  @!P0 BRA `(.L_x_3) ;  /* 0x00000000007c8947 */ /* 0x000fea0003800000 */
[----:B------:R-:W0:Y:S01]  /*0190*/  S2UR UR8, SR_CgaCtaId ;  /* 0x00000000000879c3 */ /* 0x000e220000008800 */
[----:B------:R-:W-:Y:S01]  /*01a0*/  UMOV UR4, 0x400 ;  /* 0x0000040000047882 */ /* 0x000fe20000000000 */
[----:B------:R-:W-:Y:S01]  /*01b0*/  UMOV UR5, 0x1 ;  /* 0x0000000100057882 */ /* 0x000fe20000000000 */
[----:B------:R-:W-:Y:S02]  /*01c0*/  UMOV UR6, 0x4 ;  /* 0x0000000400067882 */ /* 0x000fe40000000000 */
[----:B------:R-:W-:-:S04]  /*01d0*/  UIADD3 UR6, -UR6, 0x100000, URZ ;  /* 0x0010000006067890 */ /* 0x000fc8000fffe13f */
[----:B------:R-:W-:Y:S02]  /*01e0*/  USHF.L.U32 UR7, UR6, 0xb, URZ ;  /* 0x0000000b06077899 */ /* 0x000fe4000800063f */
[----:B------:R-:W-:Y:S02]  /*01f0*/  USHF.L.U32 UR6, UR6, 0x1, URZ ;  /* 0x0000000106067899 */ /* 0x000fe4000800063f */
[----:B0-----:R-:W-:Y:S02]  /*0200*/  ULEA UR8, UR8, UR4, 0x18 ;  /* 0x0000000408087291 */ /* 0x001fe4000f8ec03f */
[----:B------:R-:W-:-:S04]  /*0210*/  UIADD3 UR4, -UR5, 0x100000, URZ ;  /* 0x0010000005047890 */ /* 0x000fc8000fffe13f */
[----:B------:R-:W-:Y:S02]  /*0220*/  USHF.L.U32 UR5, UR4, 0xb, URZ ;  /* 0x0000000b04057899 */ /* 0x000fe4000800063f */
[----:B------:R-:W-:Y:S01]  /*0230*/  USHF.L.U32 UR4, UR4, 0x1, URZ ;  /* 0x0000000104047899 */ /* 0x000fe2000800063f */
[----:B------:R-:W0:Y:S11]  /*0240*/  FENCE.VIEW.ASYNC.S ;  /* 0x00000000000073c6 */ /* 0x000e360000000000 */
[----:B0-----:R0:W1:Y:S01]  /*0250*/  SYNCS.EXCH.64 URZ, [UR8], UR4 ;  /* 0x00000004083f75b2 */ /* 0x0010620008000100 */
[----:B------:R0:W2:Y:S01]  /*0260*/  SYNCS.EXCH.64 URZ, [UR8+0x48], UR6 ;  /* 0x00004806083f75b2 */ /* 0x0000a20008000100 */
[----:B------:R0:W3:Y:S01]  /*0270*/  SYNCS.EXCH.64 URZ, [UR8+0x8], UR4 ;  /* 0x00000804083f75b2 */ /* 0x0000e20008000100 */
[----:B------:R0:W4:Y:S01]  /*0280*/  SYNCS.EXCH.64 URZ, [UR8+0x50], UR6 ;  /* 0x00005006083f75b2 */ /* 0x0001220008000100 */
[----:B------:R0:W0:Y:S01]  /*0290*/  SYNCS.EXCH.64 URZ, [UR8+0x10], UR4 ;  /* 0x00001004083f75b2 */ /* 0x0000220008000100 */
        /* <DEDUP_REMOVED lines=13> */
[----:B------:R-:W-:Y:S01]  /*0370*/  NOP ;  /* 0x0000000000007918 */ /* 0x000fe20000000000 */
.L_x_3:
[----:B0-----:R-:W-:Y:S05]  /*0380*/  BSYNC B0 ;  /* 0x0000000000007941 */ /* 0x001fea0003800000 */
.L_x_2:
[----:B------:R-:W0:Y:S01]  /*0390*/  SHFL.IDX PT, R0, R0, RZ, 0x1f ;  /* 0x00001fff00007589 */ /* 0x000e2200000e0000 */
[----:B------:R-:W-:Y:S01]  /*03a0*/  SHF.R.S32.HI R7, RZ, 0x1f, R18 ;  /* 0x0000001fff077819 */ /* 0x000fe20000011412 */
[----:B------:R-:W5:Y:S01]  /*03b0*/  S2UR UR8, SR_CTAID.X ;  /* 0x00000000000879c3 */ /* 0x000f620000002500 */
[----:B------:R-:W-:Y:S01]  /*03c0*/  ELECT P0, URZ, PT ;  /* 0x00000000003f782f */ /* 0x000fe20003800000 */
[----:B------:R-:W1:Y:S01]  /*03d0*/  S2R R4, SR_CTAID.Y ;  /* 0x0000000000047919 */ /* 0x000e620000002600 */
[----:B------:R-:W-:Y:S01]  /*03e0*/  LEA.HI R7, R7, R18, RZ, 0x7 ;  /* 0x0000001207077211 */ /* 0x000fe200078f38ff */
[----:B------:R-:W-:Y:S01]  /*03f0*/  ULDC UR4, c[0x0][0x154] ;  /* 0x0000550000047ab9 */ /* 0x000fe20000000800 */
[----:B------:R-:W-:Y:S01]  /*0400*/  SHF.R.S32.HI R8, RZ, 0x1f, R3 ;  /* 0x0000001fff087819 */ /* 0x000fe20000011403 */
[----:B------:R-:W-:Y:S01]  /*0410*/  NOP ;  /* 0x0000000000007918 */ /* 0x000fe20000000000 */
[----:B------:R-:W-:Y:S01]  /*0420*/  LOP3.LUT R7, R7, 0xffffff80, RZ, 0xc0, !PT ;  /* 0xffffff8007077812 */ /* 0x000fe200078ec0ff */
[----:B------:R-:W2:Y:S01]  /*0430*/  LDC R12, c[0x0][0x140] ;  /* 0x00005000ff0c7b82 */ /* 0x000ea20000000800 */
[----:B------:R-:W-:Y:S01]  /*0440*/  LEA.HI R8, R8, R3, RZ, 0x2 ;  /* 0x0000000308087211 */ /* 0x000fe200078f10ff */
[----:B------:R-:W-:-:S02]  /*0450*/  NOP ;  /* 0x0000000000007918 */ /* 0x000fc40000000000 */
[----:B------:R-:W-:Y:S01]  /*0460*/  IMAD.IADD R6, R18, 0x1, -R7 ;  /* 0x0000000112067824 */ /* 0x000fe200078e0a07 */
[----:B------:R-:W-:-:S03]  /*0470*/  LOP3.LUT R8, R8, 0x3ffffffc, RZ, 0xc0, !PT ;  /* 0x3ffffffc08087812 */ /* 0x000fc600078ec0ff */
[----:B------:R-:W3:Y:S01]  /*0480*/  LDC R10, c[0x0][0x144] ;  /* 0x00005100ff0a7b82 */ /* 0x000ee20000000800 */
[----:B------:R-:W-:Y:S02]  /*0490*/  SHF.R.S32.HI R7, RZ, 0x1f, R6 ;  /* 0x0000001fff077819 */ /* 0x000fe40000011406 */
[----:B------:R-:W-:Y:S02]  /*04a0*/  LOP3.LUT P2, RZ, R6, 0x7, RZ, 0xc0, !PT ;  /* 0x0000000706ff7812 */ /* 0x000fe4000784c0ff */
[----:B------:R-:W-:Y:S01]  /*04b0*/  LEA.HI R7, R7, R6, RZ, 0x3 ;  /* 0x0000000607077211 */ /* 0x000fe200078f18ff */
[----:B------:R-:W-:Y:S01]  /*04c0*/  VIADD R6, R5, 0xffffffff ;  /* 0xffffffff05067836 */ /* 0x000fe20000000000 */
[----:B0-----:R-:W-:Y:S02]  /*04d0*/  ISETP.NE.OR P0, PT, R0, RZ, !P0 ;  /* 0x000000ff0000720c */ /* 0x001fe40004705670 */
[--C-:B------:R-:W-:Y:S02]  /*04e0*/  SHF.R.S32.HI R0, RZ, 0x3, R7.reuse ;  /* 0x00000003ff007819 */ /* 0x100fe40000011407 */
[----:B------:R-:W-:-:S02]  /*04f0*/  SHF.R.S32.HI R7, RZ, 0x1f, R7 ;  /* 0x0000001fff077819 */ /* 0x000fc40000011407 */
[----:B------:R-:W-:Y:S02]  /*0500*/  ISETP.GE.U32.AND P5, PT, R6, 0x2, PT ;  /* 0x000000020600780c */ /* 0x000fe40003fa6070 */
[----:B------:R-:W-:Y:S02]  /*0510*/  LEA.HI R7, R7, R0, RZ, 0x2 ;  /* 0x0000000007077211 */ /* 0x000fe400078f10ff */
[----:B--2---:R-:W-:Y:S02]  /*0520*/  ISETP.EQ.U32.AND P3, PT, R12, 0x1, PT ;  /* 0x000000010c00780c */ /* 0x004fe40003f62070 */
[----:B-1----:R-:W-:Y:S01]  /*0530*/  I2FP.F32.U32 R9, R4 ;  /* 0x0000000400097245 */ /* 0x002fe20000201000 */
[----:B------:R-:W-:Y:S01]  /*0540*/  VOTEU.ALL UP0, P0 ;  /* 0x00000000003f7886 */ /* 0x000fe20000000000 */
[----:B------:R-:W-:Y:S01]  /*0550*/  LOP3.LUT R7, R7, 0xfffffffc, RZ, 0xc0, !PT ;  /* 0xfffffffc07077812 */ /* 0x000fe200078ec0ff */
[----:B------:R-:W-:Y:S02]  /*0560*/  VOTEU.ALL UP1, P0 ;  /* 0x00000000003f7886 */ /* 0x000fe40000020000 */
[----:B------:R-:W-:Y:S01]  /*0570*/  FMUL R11, R9, UR4 ;  /* 0x00000004090b7c20 */ /* 0x000fe20008400000 */
[----:B------:R-:W-:Y:S01]  /*0580*/  IMAD.IADD R9, R3, 0x1, -R8 ;  /* 0x0000000103097824 */ /* 0x000fe200078e0a08 */
[----:B-----5:R-:W-:Y:S01]  /*0590*/  I2FP.F32.U32 R8, UR8 ;  /* 0x0000000800087c45 */ /* 0x020fe20008201000 */
[----:B------:R-:W-:Y:S01]  /*05a0*/  IMAD.IADD R0, R0, 0x1, -R7 ;  /* 0x0000000100007824 */ /* 0x000fe200078e0a07 */
[----:B------:R-:W0:Y:S01]  /*05b0*/  @!UP0 S2UR UR7, SR_CgaCtaId ;  /* 0x00000000000789c3 */ /* 0x000e220000008800 */
[----:B------:R-:W-:Y:S01]  /*05c0*/  ULDC UR4, c[0x0][0x150] ;  /* 0x0000540000047ab9 */ /* 0x000fe20000000800 */
[----:B------:R-:W1:Y:S01]  /*05d0*/  F2I.U32.TRUNC.NTZ R11, R11 ;  /* 0x0000000b000b7305 */ /* 0x000e62000020f000 */
[----:B------:R-:W-:Y:S01]  /*05e0*/  FMUL R8, R8, UR4 ;  /* 0x0000000408087c20 */ /* 0x000fe20008400000 */
[----:B------:R-:W-:Y:S01]  /*05f0*/  SHF.R.S32.HI R3, RZ, 0x1f, R2 ;  /* 0x0000001fff037819 */ /* 0x000fe20000011402 */
[----:B------:R-:W-:Y:S01]  /*0600*/  IMAD R9, R9, 0x4, R0 ;  /* 0x0000000409097824 */ /* 0x000fe200078e0200 */
[----:B------:R-:W-:Y:S01]  /*0610*/  UMOV UR4, 0x20 ;  /* 0x0000002000047882 */ /* 0x000fe20000000000 */
[----:B------:R-:W-:Y:S01]  /*0620*/  @!UP0 UMOV UR6, 0x400 ;  /* 0x0000040000068882 */ /* 0x000fe20000000000 */
[----:B------:R-:W2:Y:S01]  /*0630*/  LDC R7, c[0x0][0x148] ;  /* 0x00005200ff077b82 */ /* 0x000ea20000000800 */
[----:B------:R-:W-:Y:S01]  /*0640*/  LEA.HI R3, R3, R2, RZ, 0x2 ;  /* 0x0000000203037211 */ /* 0x000fe200078f10ff */
[----:B------:R-:W5:Y:S01]  /*0650*/  F2I.U32.TRUNC.NTZ R8, R8 ;  /* 0x0000000800087305 */ /* 0x000f62000020f000 */
[----:B------:R-:W-:Y:S01]  /*0660*/  IMAD.SHL.U32 R22, R9, 0x4, RZ ;  /* 0x0000000409167824 */ /* 0x000fe200078e00ff */
[----:B------:R-:W-:-:S04]  /*0670*/  @!UP0 UIADD3 UR4, -UR4, 0x100000, URZ ;  /* 0x0010000004048890 */ /* 0x000fc8000fffe13f */
[----:B------:R-:W-:Y:S02]  /*0680*/  @!UP0 USHF.L.U32 UR5, UR4, 0xb, URZ ;  /* 0x0000000b04058899 */ /* 0x000fe4000800063f */
[----:B------:R-:W-:Y:S01]  /*0690*/  @!UP0 USHF.L.U32 UR4, UR4, 0x1, URZ ;  /* 0x0000000104048899 */ /* 0x000fe2000800063f */
[----:B------:R-:W-:Y:S02]  /*06a0*/  LOP3.LUT R3, R3, 0xfffffffc, RZ, 0xc0, !PT ;  /* 0xfffffffc03037812 */ /* 0x000fe400078ec0ff */
[----:B------:R-:W-:Y:S01]  /*06b0*/  LOP3.LUT R22, R9, 0xc, R22, 0x78, !PT ;  /* 0x0000000c09167812 */ /* 0x000fe200078e7816 */
[----:B-1----:R-:W-:Y:S02]  /*06c0*/  IMAD.MOV R21, RZ, RZ, -R11 ;  /* 0x000000ffff157224 */ /* 0x002fe400078e0a0b */
[----:B------:R-:W-:Y:S01]  /*06d0*/  IMAD.IADD R0, R2, 0x1, -R3 ;  /* 0x0000000102007824 */ /* 0x000fe200078e0a03 */
[----:B0-----:R-:W-:Y:S01]  /*06e0*/  @!UP0 ULEA UR6, UR7, UR6, 0x18 ;  /* 0x0000000607068291 */ /* 0x001fe2000f8ec03f */
[----:B-----5:R-:W-:-:S03]  /*06f0*/  IMAD.MOV R3, RZ, RZ, -R8 ;  /* 0x000000ffff037224 */ /* 0x020fc600078e0a08 */
[----:B------:R-:W-:Y:S01]  /*0700*/  ISETP.NE.AND P1, PT, R0, 0x3, PT ;  /* 0x000000030000780c */ /* 0x000fe20003f25270 */
[----:B------:R-:W-:Y:S01]  /*0710*/  VOTEU.ALL UP0, P0 ;  /* 0x00000000003f7886 */ /* 0x000fe20000000000 */
[----:B------:R-:W-:Y:S01]  /*0720*/  ISETP.LT.U32.AND P0, PT, R22, 0x2, !P2 ;  /* 0x000000021600780c */ /* 0x000fe20005701070 */
[----:B---3--:R-:W-:Y:S01]  /*0730*/  IMAD R3, R10, R3, UR8 ;  /* 0x000000080a037e24 */ /* 0x008fe2000f8e0203 */
[----:B------:R-:W-:Y:S01]  /*0740*/  ISETP.EQ.OR P1, PT, R0, RZ, !P1 ;  /* 0x000000ff0000720c */ /* 0x000fe20004f22670 */
[----:B--2---:R-:W-:Y:S01]  /*0750*/  IMAD R9, R7, R21, R4 ;  /* 0x0000001507097224 */ /* 0x004fe200078e0204 */
[C---:B------:R-:W-:Y:S02]  /*0760*/  ISETP.NE.AND P2, PT, R5.reuse, RZ, PT ;  /* 0x000000ff0500720c */ /* 0x040fe40003f45270 */
[----:B------:R-:W-:Y:S01]  /*0770*/  ISETP.EQ.AND P1, PT, R5, RZ, P1 ;  /* 0x000000ff0500720c */ /* 0x000fe20000f22270 */
[----:B------:R-:W0:Y:S02]  /*0780*/  FENCE.VIEW.ASYNC.S ;  /* 0x00000000000073c6 */ /* 0x000e240000000000 */
[----:B0-----:R0:W1:Y:S01]  /*0790*/  @!UP0 SYNCS.EXCH.64 URZ, [UR6+0xa0], UR4 ;  /* 0x0000a004063f85b2 */ /* 0x0010620008000100 */
[----:B------:R-:W-:-:S02]  /*07a0*/  ISETP.NE.AND P4, PT, R9, R22, PT ;  /* 0x000000160900720c */ /* 0x000fc40003f85270 */
[----:B------:R-:W-:Y:S02]  /*07b0*/  SEL R19, RZ, 0x1, !P1 ;  /* 0x00000001ff137807 */ /* 0x000fe40004800000 */
[----:B------:R-:W-:Y:S02]  /*07c0*/  ISETP.EQ.OR P4, PT, R3, RZ, !P4 ;  /* 0x000000ff0300720c */ /* 0x000fe40006782670 */
[----:B------:R-:W-:Y:S02]  /*07d0*/  SEL R19, R19, 0x2, P5 ;  /* 0x0000000213137807 */ /* 0x000fe40002800000 */
[----:B------:R-:W-:-:S04]  /*07e0*/  PLOP3.LUT P0, PT, P0, P4, PT, 0x80, 0x0 ;  /* 0x000000000000781c */ /* 0x000fc80000709070 */
[----:B------:R-:W-:Y:S01]  /*07f0*/  P2R R156, PR, RZ, 0x1 ;  /* 0x00000001ff9c7803 */ /* 0x000fe20000000000 */
[----:B------:R0:W2:Y:S01]  /*0800*/  @!UP1 SYNCS.EXCH.64 URZ, [UR6+0xa8], UR4 ;  /* 0x0000a804063f95b2 */ /* 0x0000a20008000100 */
[----:B------:R-:W-:Y:S01]  /*0810*/  NOP ;  /* 0x0000000000007918 */ /* 0x000fe20000000000 */
[----:B------:R-:W-:Y:S06]  /*0820*/  @!P3 BRA `(.L_x_4) ;  /* 0x000000000008b947 */ /* 0x000fec0003800000 */
[----:B-12-4-:R-:W-:Y:S01]  /*0830*/  UCGABAR_ARV ;  /* 0x00000000000079c7 */ /* 0x016fe20008000000 */
[----:B------:R-:W-:Y:S05]  /*0840*/  BRA `(.L_x_5) ;  /* 0x0000000000047947 */ /* 0x000fea0003800000 */
.L_x_4:
[----:B-12-4-:R-:W-:Y:S01]  /*0850*/  NOP ;  /* 0x0000000000007918 */ /* 0x016fe20000000000 */
.L_x_5:
[----:B------:R-:W1:Y:S01]  /*0860*/  LDC R2, c[0x0][0x65c] ;  /* 0x00019700ff027b82 */ /* 0x000e620000000800 */
[----:B------:R-:W-:Y:S02]  /*0870*/  IMAD.U32 R8, RZ, RZ, UR8 ;  /* 0x00000008ff087e24 */ /* 0x000fe4000f8e00ff */
[----:B------:R-:W-:Y:S01]  /*0880*/  IMAD.MOV.U32 R9, RZ, RZ, RZ ;  /* 0x000000ffff097224 */ /* 0x000fe200078e00ff */
[----:B-1----:R-:W-:-:S04]  /*0890*/  ISETP.NE.AND P1, PT, R2, 0x1, PT ;  /* 0x000000010200780c */ /* 0x002fc80003f25270 */
[----:B------:R-:W-:-:S09]  /*08a0*/  P2R R5, PR, RZ, 0x2 ;  /* 0x00000002ff057803 */ /* 0x000fd20000000000 */
[----:B------:R-:W1:Y:S01]  /*08b0*/  @P1 LDC R17, c[0x0][0x10] ;  /* 0x00000400ff111b82 */ /* 0x000e620000000800 */
[----:B------:R-:W-:Y:S02]  /*08c0*/  @P1 IMAD.MOV.U32 R5, RZ, RZ, RZ ;  /* 0x000000ffff051224 */ /* 0x000fe400078e00ff */
[----:B------:R-:W-:-:S05]  /*08d0*/  @P1 IMAD.MOV.U32 R13, RZ, RZ, RZ ;  /* 0x000000ffff0d1224 */ /* 0x000fca00078e00ff */
[----:B------:R-:W2:Y:S01]  /*08e0*/  @!P1 LDC R11, c[0x0][0xc] ;  /* 0x00000300ff0b9b82 */ /* 0x000ea20000000800 */
[----:B-1----:R-:W-:-:S05]  /*08f0*/  @P1 IMAD.WIDE.U32 R16, R17, UR8, R4 ;  /* 0x0000000811101c25 */ /* 0x002fca000f8e0004 */
[----:B------:R-:W-:Y:S01]  /*0900*/  @P1 IADD3 R17, R17, R13, RZ ;  /* 0x0000000d11111210 */ /* 0x000fe20007ffe0ff */
[----:B--2---:R-:W-:-:S04]  /*0910*/  @!P1 IMAD.WIDE.U32 R8, R4, R11, R8 ;  /* 0x0000000b04089225 */ /* 0x004fc800078e0008 */
[----:B------:R-:W-:Y:S02]  /*0920*/  @!P1 IMAD.MOV.U32 R16, RZ, RZ, R8 ;  /* 0x000000ffff109224 */ /* 0x000fe400078e0008 */
[----:B------:R-:W-:Y:S01]  /*0930*/  @!P1 IMAD.MOV.U32 R17, RZ, RZ, R9 ;  /* 0x000000ffff119224 */ /* 0x000fe200078e0009 */
[----:B------:R-:W-:Y:S06]  /*0940*/  @!P3 BRA `(.L_x_6) ;  /* 0x00000000000cb947 */ /* 0x000fec0003800000 */
[----:B------:R-:W-:Y:S01]  /*0950*/  UCGABAR_WAIT ;  /* 0x0000000000007dc7 */ /* 0x000fe20008000000 */
[----:B------:R-:W-:Y:S01]  /*0960*/  CCTL.IVALL ;  /* 0x00000000ff00798f */ /* 0x000fe20002000000 */
[----:B------:R-:W-:Y:S05]  /*0970*/  BRA `(.L_x_7) ;  /* 0x0000000000047947 */ /* 0x000fea0003800000 */
.L_x_6:
[----:B------:R-:W-:Y:S06]  /*0980*/  BAR.SYNC.DEFER_BLOCKING 0x0 ;  /* 0x0000000000007b1d */ /* 0x000fec0000010000 */
.L_x_7:
[----:B------:R-:W-:Y:S05]  /*0990*/  @!P2 BRA `(.L_x_8) ;  /* 0x000000a000d0a947 */ /* 0x000fea0003800000 */
[----:B------:R-:W-:-:S13]  /*09a0*/  ISETP.GT.U32.AND P0, PT, R6, 0x1, PT ;  /* 0x000000010600780c */ /* 0x000fda0003f04070 */
[----:B0-----:R-:W-:Y:S05]  /*09b0*/  @P0 EXIT ;  /* 0x000000000000094d */ /* 0x001fea0003800000 */
[----:B------:R-:W-:Y:S01]  /*09c0*/  ULDC.64 UR4, c[0x0][0x650] ;  /* 0x0001940000047ab9 */ /* 0x000fe20000000a00 */
[----:B------:R-:W-:Y:S01]  /*09d0*/  PRMT R0, RZ, 0x7610, R0 ;  /* 0x00007610ff007816 */ /* 0x000fe20000000000 */
[----:B------:R-:W-:Y:S01]  /*09e0*/  IMAD.MOV.U32 R152, RZ, RZ, -0x1 ;  /* 0xffffffffff987424 */ /* 0x000fe200078e00ff */
[----:B------:R-:W-:Y:S01]  /*09f0*/  ISETP.GE.U32.AND P0, PT, R16, UR4, PT ;  /* 0x0000000410007c0c */ /* 0x000fe2000bf06070 */
[----:B------:R-:W-:Y:S02]  /*0a00*/  IMAD.MOV.U32 R153, RZ, RZ, -0x1 ;  /* 0xffffffffff997424 */ /* 0x000fe400078e00ff */
[----:B------:R-:W-:Y:S01]  /*0a10*/  IMAD.MOV.U32 R23, RZ, RZ, -0x1 ;  /* 0xffffffffff177424 */ /* 0x000fe200078e00ff */
[----:B------:R-:W-:-:S13]  /*0a20*/  ISETP.GE.U32.AND.EX P0, PT, R17, UR5, PT, P0 ;  /* 0x0000000511007c0c */ /* 0x000fda000bf06100 */
[----:B------:R-:W-:Y:S05]  /*0a30*/  @P0 BRA `(.L_x_9) ;  /* 0x00000004002c0947 */ /* 0x000fea0003800000 */
[----:B------:R-:W0:Y:S01]  /*0a40*/  LDC.64 R24, c[0x0][0x628] ;  /* 0x00018a00ff187b82 */ /* 0x000e220000000a00 */
[----:B------:R-:W-:Y:S02]  /*0a50*/  IMAD.MOV.U32 R8, RZ, RZ, R16 ;  /* 0x000000ffff087224 */ /* 0x000fe400078e0010 */
[----:B------:R-:W-:-:S05]  /*0a60*/  IMAD.MOV.U32 R9, RZ, RZ, R17 ;  /* 0x000000ffff097224 */ /* 0x000fca00078e0011 */
[----:B------:R-:W1:Y:S08]  /*0a70*/  LDC R0, c[0x0][0x630] ;  /* 0x00018c00ff007b82 */ /* 0x000e700000000800 */
[----:B------:R-:W2:Y:S01]  /*0a80*/  LDC.64 R26, c[0x0][0x620] ;  /* 0x00018800ff1a7b82 */ /* 0x000ea20000000a00 */
[----:B0-----:R-:W-:-:S04]  /*0a90*/  ISETP.NE.U32.AND P0, PT, R24, RZ, PT ;  /* 0x000000ff1800720c */ /* 0x001fc80003f05070 */
[----:B------:R-:W-:-:S13]  /*0aa0*/  ISETP.NE.AND.EX P0, PT, R25, RZ, PT, P0 ;  /* 0x000000ff1900720c */ /* 0x000fda0003f05300 */
[----:B-12---:R-:W-:Y:S05]  /*0ab0*/  @!P0 BRA `(.L_x_10) ;  /* 0x0000000000288947 */ /* 0x006fea0003800000 */
[----:B------:R-:W0:Y:S02]  /*0ac0*/  LDC R13, c[0x0][0x634] ;  /* 0x00018d00ff0d7b82 */ /* 0x000e240000000800 */
[----:B0-----:R-:W-:-:S05]  /*0ad0*/  IADD3 R13, P0, R16, R13, RZ ;  /* 0x0000000d100d7210 */ /* 0x001fca0007f1e0ff */
[----:B------:R-:W-:-:S04]  /*0ae0*/  IMAD.X R15, RZ, RZ, R17, P0 ;  /* 0x000000ffff0f7224 */ /* 0x000fc800000e0611 */
[----:B------:R-:W-:-:S04]  /*0af0*/  IMAD.WIDE.U32 R8, R15, R24, RZ ;  /* 0x000000180f087225 */ /* 0x000fc800078e00ff */
[----:B------:R-:W-:-:S04]  /*0b00*/  IMAD.WIDE.U32 R10, P0, R13, R25, R8 ;  /* 0x000000190d0a7225 */ /* 0x000fc80007800008 */
[----:B------:R-:W-:-:S04]  /*0b10*/  IMAD.WIDE.U32 R8, R13, R24, RZ ;  /* 0x000000180d087225 */ /* 0x000fc800078e00ff */
[----:B------:R-:W-:Y:S01]  /*0b20*/  IMAD.X R13, RZ, RZ, RZ, P0 ;  /* 0x000000ffff0d7224 */ /* 0x000fe200000e06ff */
[----:B------:R-:W-:Y:S01]  /*0b30*/  IADD3 RZ, P0, R9, R10, RZ ;  /* 0x0000000a09ff7210 */ /* 0x000fe20007f1e0ff */
[----:B------:R-:W-:-:S04]  /*0b40*/  IMAD.MOV.U32 R12, RZ, RZ, R11 ;  /* 0x000000ffff0c7224 */ /* 0x000fc800078e000b */
[----:B------:R-:W-:-:S08]  /*0b50*/  IMAD.WIDE.U32.X R8, R15, R25, R12, P0 ;  /* 0x000000190f087225 */ /* 0x000fd000000e040c */
.L_x_10:
[----:B------:R-:W0:Y:S01]  /*0b60*/  LDC.64 R24, c[0x0][0x640] ;  /* 0x00019000ff187b82 */ /* 0x000e220000000a00 */
[-CC-:B------:R-:W-:Y:S01]  /*0b70*/  SHF.R.U64 R28, R8, R0.reuse, R9.reuse ;  /* 0x00000000081c7219 */ /* 0x180fe20000001209 */
[----:B------:R-:W-:Y:S01]  /*0b80*/  IMAD R30, R7, R21, R4 ;  /* 0x00000015071e7224 */ /* 0x000fe200078e0204 */
[----:B------:R-:W-:Y:S02]  /*0b90*/  SHF.R.U32.HI R0, RZ, R0, R9 ;  /* 0x00000000ff007219 */ /* 0x000fe40000011609 */
[----:B------:R-:W-:Y:S02]  /*0ba0*/  IADD3 R5, P0, RZ, -R28, RZ ;  /* 0x8000001cff057210 */ /* 0x000fe40007f1e0ff */
[----:B------:R-:W-:Y:S01]  /*0bb0*/  MOV R21, 0x1 ;  /* 0x0000000100157802 */ /* 0x000fe20000000f00 */
[----:B------:R-:W1:Y:S02]  /*0bc0*/  LDC R6, c[0x0][0x618] ;  /* 0x00018600ff067b82 */ /* 0x000e640000000800 */
[----:B------:R-:W-:-:S04]  /*0bd0*/  IMAD.X R9, RZ, RZ, ~R0, P0 ;  /* 0x000000ffff097224 */ /* 0x000fc800000e0e00 */
[-C--:B------:R-:W-:Y:S02]  /*0be0*/  IMAD R0, R9, R26.reuse, RZ ;  /* 0x0000001a09007224 */ /* 0x080fe400078e02ff */
[----:B------:R-:W2:Y:S01]  /*0bf0*/  LDC R11, c[0x0][0x608] ;  /* 0x00018200ff0b7b82 */ /* 0x000ea20000000800 */
[----:B------:R-:W-:-:S04]  /*0c00*/  IMAD.WIDE.U32 R8, R5, R26, R16 ;  /* 0x0000001a05087225 */ /* 0x000fc800078e0010 */
[----:B------:R-:W-:-:S03]  /*0c10*/  IMAD R5, R5, R27, R0 ;  /* 0x0000001b05057224 */ /* 0x000fc600078e0200 */
[----:B------:R-:W3:Y:S01]  /*0c20*/  LDC R12, c[0x0][0x658] ;  /* 0x00019600ff0c7b82 */ /* 0x000ee20000000800 */
[----:B0-----:R-:W-:Y:S01]  /*0c30*/  ISETP.NE.U32.AND P0, PT, R24, RZ, PT ;  /* 0x000000ff1800720c */ /* 0x001fe20003f05070 */
[----:B------:R-:W-:Y:S02]  /*0c40*/  IMAD.IADD R5, R9, 0x1, R5 ;  /* 0x0000000109057824 */ /* 0x000fe400078e0205 */
[----:B------:R-:W-:Y:S01]  /*0c50*/  IMAD.MOV.U32 R9, RZ, RZ, -0x1 ;  /* 0xffffffffff097424 */ /* 0x000fe200078e00ff */
[----:B------:R-:W-:-:S03]  /*0c60*/  ISETP.NE.AND.EX P0, PT, R25, RZ, PT, P0 ;  /* 0x000000ff1900720c */ /* 0x000fc60003f05300 */
[----:B------:R-:W0:Y:S01]  /*0c70*/  LDC R15, c[0x0][0x600] ;  /* 0x00018000ff0f7b82 */ /* 0x000e220000000800 */
[-CC-:B-1----:R-:W-:Y:S02]  /*0c80*/  SHF.R.U64 R13, R8, R6.reuse, R5.reuse ;  /* 0x00000006080d7219 */ /* 0x182fe40000001205 */
[----:B------:R-:W-:-:S05]  /*0c90*/  SHF.R.U32.HI R0, RZ, R6, R5 ;  /* 0x00000006ff007219 */ /* 0x000fca0000011605 */
[----:B------:R-:W1:Y:S01]  /*0ca0*/  LDC R14, c[0x0][0x648] ;  /* 0x00019200ff0e7b82 */ /* 0x000e620000000800 */
[-CC-:B--2---:R-:W-:Y:S02]  /*0cb0*/  SHF.R.U64 R27, R13, R11.reuse, R0.reuse ;  /* 0x0000000b0d1b7219 */ /* 0x184fe40000001200 */
[----:B------:R-:W-:-:S05]  /*0cc0*/  SHF.R.U32.HI R5, RZ, R11, R0 ;  /* 0x0000000bff057219 */ /* 0x000fca0000011600 */
[----:B------:R-:W2:Y:S01]  /*0cd0*/  LDC R20, c[0x0][0x638] ;  /* 0x00018e00ff147b82 */ /* 0x000ea20000000800 */
[-CC-:B---3--:R-:W-:Y:S02]  /*0ce0*/  SHF.R.U64 R26, R27, R12.reuse, R5.reuse ;  /* 0x0000000c1b1a7219 */ /* 0x188fe40000001205 */
[-C--:B------:R-:W-:Y:S02]  /*0cf0*/  SHF.L.U32 R0, R9, R12.reuse, RZ ;  /* 0x0000000c09007219 */ /* 0x080fe400000006ff */
[----:B------:R-:W-:Y:S01]  /*0d00*/  SHF.R.U32.HI R5, RZ, R12, R5 ;  /* 0x0000000cff057219 */ /* 0x000fe20000011605 */
[----:B------:R-:W-:Y:S01]  /*0d10*/  IMAD.MOV.U32 R4, RZ, RZ, R26 ;  /* 0x000000ffff047224 */ /* 0x000fe200078e001a */
[----:B------:R-:W-:Y:S01]  /*0d20*/  LOP3.LUT R10, RZ, R0, RZ, 0x33, !PT ;  /* 0x00000000ff0a7212 */ /* 0x000fe200078e33ff */
[----:B------:R-:W3:Y:S01]  /*0d30*/  LDC R23, c[0x0][0x610] ;  /* 0x00018400ff177b82 */ /* 0x000ee20000000800 */
[----:B------:R-:W-:Y:S05]  /*0d40*/  @!P0 BRA `(.L_x_11) ;  /* 0x0000000000288947 */ /* 0x000fea0003800000 */
[----:B------:R-:W4:Y:S02]  /*0d50*/  LDC R9, c[0x0][0x64c] ;  /* 0x00019300ff097b82 */ /* 0x000f240000000800 */
[----:B----4-:R-:W-:-:S05]  /*0d60*/  IADD3 R9, P0, R26, R9, RZ ;  /* 0x000000091a097210 */ /* 0x010fca0007f1e0ff */
        /* <DEDUP_REMOVED lines=8> */
.L_x_11:
[----:B-1----:R-:W-:Y:S01]  /*0df0*/  SHF.R.U64 R4, R4, R14, R5 ;  /* 0x0000000e04047219 */ /* 0x002fe20000001205 */
[----:B0-----:R-:W-:Y:S01]  /*0e00*/  VIADD R6, R15, 0xffffffff ;  /* 0xffffffff0f067836 */ /* 0x001fe20000000000 */
[----:B------:R-:W-:Y:S02]  /*0e10*/  SHF.L.U32 R0, R21, R12, RZ ;  /* 0x0000000c15007219 */ /* 0x000fe400000006ff */
[----:B------:R-:W-:Y:S01]  /*0e20*/  LOP3.LUT R5, R27, R10, RZ, 0xc0, !PT ;  /* 0x0000000a1b057212 */ /* 0x000fe200078ec0ff */
[----:B------:R-:W-:Y:S01]  /*0e30*/  IMAD.MOV R7, RZ, RZ, -R4 ;  /* 0x000000ffff077224 */ /* 0x000fe200078e0a04 */
[----:B------:R-:W-:Y:S02]  /*0e40*/  SEL R3, R3, R30, !P1 ;  /* 0x0000001e03037207 */ /* 0x000fe40004800000 */
[----:B------:R-:W-:Y:S01]  /*0e50*/  LOP3.LUT R6, R13, R6, RZ, 0xc0, !PT ;  /* 0x000000060d067212 */ /* 0x000fe200078ec0ff */
[----:B------:R-:W-:Y:S02]  /*0e60*/  IMAD R4, R0, R4, R5 ;  /* 0x0000000400047224 */ /* 0x000fe400078e0205 */
[----:B--2---:R-:W-:-:S02]  /*0e70*/  IMAD R0, R7, R20, R26 ;  /* 0x0000001407007224 */ /* 0x004fc400078e021a */
[----:B---3--:R-:W-:Y:S02]  /*0e80*/  IMAD R3, R4, R23, R3 ;  /* 0x0000001704037224 */ /* 0x008fe400078e0203 */
[----:B------:R-:W-:Y:S02]  /*0e90*/  IMAD R152, R0, R15, R6 ;  /* 0x0000000f00987224 */ /* 0x000fe400078e0206 */
[----:B------:R-:W-:Y:S02]  /*0ea0*/  IMAD.MOV.U32 R4, RZ, RZ, 0x1 ;  /* 0x00000001ff047424 */ /* 0x000fe400078e00ff */
[----:B------:R-:W-:Y:S01]  /*0eb0*/  IMAD.MOV.U32 R23, RZ, RZ, R28 ;  /* 0x000000ffff177224 */ /* 0x000fe200078e001c */
[----:B------:R-:W-:Y:S02]  /*0ec0*/  SEL R153, R152, R3, !P1 ;  /* 0x0000000398997207 */ /* 0x000fe40004800000 */
[----:B------:R-:W-:Y:S02]  /*0ed0*/  PRMT R0, R4, 0x7610, R0 ;  /* 0x0000761004007816 */ /* 0x000fe40000000000 */
[----:B------:R-:W-:-:S07]  /*0ee0*/  SEL R152, R3, R152, !P1 ;  /* 0x0000009803987207 */ /* 0x000fce0004800000 */
.L_x_9:
[----:B------:R-:W-:-:S08]  /*0ef0*/  NOP ;  /* 0x0000000000007918 */ /* 0x000fd00000000000 */
[----:B------:R-:W0:Y:S02]  /*0f00*/  USETMAXREG.TRY_ALLOC.CTAPOOL UP0, 0xe8 ;  /* 0x000000e8000079c8 */ /* 0x000e240008000600 */
[----:B0-----:R-:W-:-:S13]  /*0f10*/  PLOP3.LUT P0, PT, PT, PT, UP0, 0x80, 0x0 ;  /* 0x000000000000781c */ /* 0x001fda0003f0f008 */
[----:B------:R-:W-:Y:S05]  /*0f20*/  @!P0 BRA `(.L_x_9) ;  /* 0xfffffffc00f08947 */ /* 0x000fea000383ffff */
[----:B------:R-:W-:Y:S01]  /*0f30*/  ULDC.64 UR4, c[0x0][0x598] ;  /* 0x0001660000047ab9 */ /* 0x000fe20000000a00 */
[----:B------:R-:W-:Y:S01]  /*0f40*/  ULDC.64 UR36, c[0x0][0x208] ;  /* 0x0000820000247ab9 */ /* 0x000fe20000000a00 */
[----:B------:R-:W-:-:S04]  /*0f50*/  ISETP.NE.U32.AND P0, PT, RZ, UR4, PT ;  /* 0x00000004ff007c0c */ /* 0x000fc8000bf05070 */
[----:B------:R-:W-:-:S13]  /*0f60*/  ISETP.NE.AND.EX P0, PT, RZ, UR5, PT, P0 ;  /* 0x00000005ff007c0c */ /* 0x000fda000bf05300 */
[----:B------:R-:W-:Y:S05]  /*0f70*/  @!P0 BRA `(.L_x_12) ;  /* 0x00000000001c8947 */ /* 0x000fea0003800000 */
[----:B------:R-:W0:Y:S02]  /*0f80*/  LDC.64 R4, c[0x0][0x598] ;  /* 0x00016600ff047b82 */ /* 0x000e240000000a00 */
[----:B0-----:R-:W2:Y:S02]  /*0f90*/  LDG.E.64 R4, desc[UR36][R4.64] ;  /* 0x0000002404047981 */ /* 0x001ea4000c1e1b00 */
[----:B--2---:R-:W-:-:S04]  /*0fa0*/  ISETP.NE.U32.AND P0, PT, R4, RZ, PT ;  /* 0x000000ff0400720c */ /* 0x004fc80003f05070 */
[----:B------:R-:W-:-:S13]  /*0fb0*/  ISETP.NE.AND.EX P0, PT, R5, RZ, PT, P0 ;  /* 0x000000ff0500720c */ /* 0x000fda0003f05300 */
[----:B------:R-:W-:Y:S05]  /*0fc0*/  @!P0 BRA `(.L_x_12) ;  /* 0x0000000000088947 */ /* 0x000fea0003800000 */
[----:B------:R0:W5:Y:S01]  /*0fd0*/  LD.E R154, desc[UR36][R4.64] ;  /* 0x00000024049a7980 */ /* 0x000162000c101900 */
[----:B------:R-:W-:Y:S05]  /*0fe0*/  BRA `(.L_x_13) ;  /* 0x0000000000247947 */ /* 0x000fea0003800000 */
.L_x_12:
[----:B------:R-:W-:Y:S02]  /*0ff0*/  ULDC.64 UR4, c[0x0][0x588] ;  /* 0x0001620000047ab9 */ /* 0x000fe40000000a00 */
[----:B------:R-:W-:-:S04]  /*1000*/  ISETP.NE.U32.AND P0, PT, RZ, UR4, PT ;  /* 0x00000004ff007c0c */ /* 0x000fc8000bf05070 */
[----:B------:R-:W-:-:S13]  /*1010*/  ISETP.NE.AND.EX P0, PT, RZ, UR5, PT, P0 ;  /* 0x00000005ff007c0c */ /* 0x000fda000bf05300 */
[----:B------:R-:W-:Y:S05]  /*1020*/  @!P0 BRA `(.L_x_14) ;  /* 0x00000000000c8947 */ /* 0x000fea0003800000 */
[----:B------:R-:W0:Y:S02]  /*1030*/  LDC.64 R154, c[0x0][0x588] ;  /* 0x00016200ff9a7b82 */ /* 0x000e240000000a00 */
[----:B0-----:R1:W5:Y:S01]  /*1040*/  LDG.E R154, desc[UR36][R154.64] ;  /* 0x000000249a9a7981 */ /* 0x001362000c1e1900 */
[----:B------:R-:W-:Y:S05]  /*1050*/  BRA `(.L_x_13) ;  /* 0x0000000000087947 */ /* 0x000fea0003800000 */
.L_x_14:
[----:B------:R-:W-:Y:S02]  /*1060*/  ULDC UR4, c[0x0][0x580] ;  /* 0x0001600000047ab9 */ /* 0x000fe40000000800 */
[----:B------:R-:W-:-:S07]  /*1070*/  IMAD.U32 R154, RZ, RZ, UR4 ;  /* 0x00000004ff9a7e24 */ /* 0x000fce000f8e00ff */
.L_x_13:
[----:B------:R-:W-:Y:S02]  /*1080*/  ULDC.64 UR4, c[0x0][0x5a0] ;  /* 0x0001680000047ab9 */ /* 0x000fe40000000a00 */
[----:B------:R-:W-:-:S04]  /*1090*/  ISETP.NE.U32.AND P0, PT, RZ, UR4, PT ;  /* 0x00000004ff007c0c */ /* 0x000fc8000bf05070 */
[----:B------:R-:W-:-:S13]  /*10a0*/  ISETP.NE.AND.EX P0, PT, RZ, UR5, PT, P0 ;  /* 0x00000005ff007c0c */ /* 0x000fda000bf05300 */
[----:B------:R-:W-:Y:S05]  /*10b0*/  @!P0 BRA `(.L_x_15) ;  /* 0x00000000001c8947 */ /* 0x000fea0003800000 */
[----:B0-----:R-:W0:Y:S02]  /*10c0*/  LDC.64 R4, c[0x0][0x5a0] ;  /* 0x00016800ff047b82 */ /* 0x001e240000000a00 */
[----:B0-----:R-:W2:Y:S02]  /*10d0*/  LDG.E.64 R4, desc[UR36][R4.64] ;  /* 0x0000002404047981 */ /* 0x001ea4000c1e1b00 */
[----:B--2---:R-:W-:-:S04]  /*10e0*/  ISETP.NE.U32.AND P0, PT, R4, RZ, PT ;  /* 0x000000ff0400720c */ /* 0x004fc80003f05070 */
[----:B------:R-:W-:-:S13]  /*10f0*/  ISETP.NE.AND.EX P0, PT, R5, RZ, PT, P0 ;  /* 0x000000ff0500720c */ /* 0x000fda0003f05300 */
[----:B------:R-:W-:Y:S05]  /*1100*/  @!P0 BRA `(.L_x_15) ;  /* 0x0000000000088947 */ /* 0x000fea0003800000 */
[----:B-1----:R0:W5:Y:S01]  /*1110*/  LD.E R155, desc[UR36][R4.64] ;  /* 0x00000024049b7980 */ /* 0x002162000c101900 */
[----:B------:R-:W-:Y:S05]  /*1120*/  BRA `(.L_x_16) ;  /* 0x0000000000247947 */ /* 0x000fea0003800000 */
.L_x_15:
[----:B------:R-:W-:Y:S02]  /*1130*/  ULDC.64 UR4, c[0x0][0x590] ;  /* 0x0001640000047ab9 */ /* 0x000fe40000000a00 */
[----:B------:R-:W-:-:S04]  /*1140*/  ISETP.NE.U32.AND P0, PT, RZ, UR4, PT ;  /* 0x00000004ff007c0c */ /* 0x000fc8000bf05070 */
[----:B------:R-:W-:-:S13]  /*1150*/  ISETP.NE.AND.EX P0, PT, RZ, UR5, PT, P0 ;  /* 0x00000005ff007c0c */ /* 0x000fda000bf05300 */
[----:B------:R-:W-:Y:S05]  /*1160*/  @!P0 BRA `(.L_x_17) ;  /* 0x00000000000c8947 */ /* 0x000fea0003800000 */
[----:B0-----:R-:W1:Y:S02]  /*1170*/  LDC.64 R4, c[0x0][0x590] ;  /* 0x00016400ff047b82 */ /* 0x001e640000000a00 */
[----:B-1----:R1:W5:Y:S01]  /*1180*/  LDG.E R155, desc[UR36][R4.64] ;  /* 0x00000024049b7981 */ /* 0x002362000c1e1900 */
[----:B------:R-:W-:Y:S05]  /*1190*/  BRA `(.L_x_16) ;  /* 0x0000000000087947 */ /* 0x000fea0003800000 */
.L_x_17:
[----:B------:R-:W-:Y:S02]  /*11a0*/  ULDC UR4, c[0x0][0x584] ;  /* 0x0001610000047ab9 */ /* 0x000fe40000000800 */
[----:B-1----:R-:W-:-:S07]  /*11b0*/  IMAD.U32 R155, RZ, RZ, UR4 ;  /* 0x00000004ff9b7e24 */ /* 0x002fce000f8e00ff */
.L_x_16:
[----:B------:R-:W-:-:S13]  /*11c0*/  LOP3.LUT P0, RZ, R0, 0xff, RZ, 0xc0, !PT ;  /* 0x000000ff00ff7812 */ /* 0x000fda000780c0ff */
[----:B------:R-:W-:Y:S05]  /*11d0*/  @!P0 EXIT ;  /* 0x000000000000894d */ /* 0x000fea0003800000 */
[----:B------:R-:W-:Y:S01]  /*11e0*/  ULDC UR4, c[0x0][0x28c] ;  /* 0x0000a30000047ab9 */ /* 0x000fe20000000800 */
[----:B------:R-:W-:Y:S01]  /*11f0*/  LOP3.LUT R164, R19, 0x1, RZ, 0xfc, !PT ;  /* 0x0000000113a47812 */ /* 0x000fe200078efcff */
[----:B------:R-:W-:Y:S01]  /*1200*/  UIADD3 UR4, UR4, 0x1f, URZ ;  /* 0x0000001f04047890 */ /* 0x000fe2000fffe03f */
[----:B------:R-:W-:Y:S01]  /*1210*/  UMOV UR38, URZ ;  /* 0x0000003f00267c82 */ /* 0x000fe20008000000 */
[----:B------:R-:W-:Y:S02]  /*1220*/  UMOV UR39, URZ ;  /* 0x0000003f00277c82 */ /* 0x000fe40008000000 */
[----:B------:R-:W-:-:S04]  /*1230*/  USHF.R.S32.HI UR5, URZ, 0x1f, UR4 ;  /* 0x0000001f3f057899 */ /* 0x000fc80008011404 */
[----:B------:R-:W-:-:S04]  /*1240*/  ULEA.HI UR5, UR5, UR4, URZ, 0x5 ;  /* 0x0000000405057291 */ /* 0x000fc8000f8f283f */
[----:B------:R-:W-:-:S12]  /*1250*/  USHF.R.S32.HI UR40, URZ, 0x5, UR5 ;  /* 0x000000053f287899 */ /* 0x000fd80008011405 */
.L_x_291:
[----:B------:R-:W-:Y:S01]  /*1260*/  LOP3.LUT R0, R18, 0x80, RZ, 0xc0, !PT ;  /* 0x0000008012007812 */ /* 0x000fe200078ec0ff */
[----:B--2---:R-:W2:Y:S01]  /*1270*/  S2UR UR7, SR_CgaCtaId ;  /* 0x00000000000779c3 */ /* 0x004ea20000008800 */
[----:B------:R-:W-:Y:S02]  /*1280*/  UMOV UR6, 0x400 ;  /* 0x0000040000067882 */ /* 0x000fe40000000000 */
[----:B------:R-:W-:-:S06]  /*1290*/  SHF.R.U32.HI R0, RZ, 0x7, R0 ;  /* 0x00000007ff007819 */ /* 0x000fcc0000011600 */
[----:B---3--:R-:W3:Y:S01]  /*12a0*/  SHFL.IDX PT, R0, R0, RZ, 0x1f ;  /* 0x00001fff00007589 */ /* 0x008ee200000e0000 */
[----:B--2---:R-:W-:Y:S01]  /*12b0*/  ULEA UR6, UR7, UR6, 0x18 ;  /* 0x0000000607067291 */ /* 0x004fe2000f8ec03f */
[----:B---3--:R-:W-:-:S13]  /*12c0*/  R2UR UR4, R0 ;  /* 0x00000000000472ca */ /* 0x008fda00000e0000 */
[----:B------:R-:W-:-:S04]  /*12d0*/  ULEA.HI UR5, UR4, UR4, URZ, 0x1 ;  /* 0x0000000404057291 */ /* 0x000fc8000f8f083f */
[----:B------:R-:W-:-:S04]  /*12e0*/  ULOP3.LUT UR5, UR5, 0xffffe, URZ, 0xc0, !UPT ;  /* 0x000ffffe05057892 */ /* 0x000fc8000f8ec03f */
[----:B------:R-:W-:-:S03]  /*12f0*/  UIADD3 UR5, UR4, -UR5, URZ ;  /* 0x8000000504057290 */ /* 0x000fc6000fffe03f */
[----:B------:R-:W-:Y:S01]  /*1300*/  ULDC UR4, c[0x0][0x28c] ;  /* 0x0000a30000047ab9 */ /* 0x000fe20000000800 */
[----:B------:R-:W-:Y:S01]  /*1310*/  ULEA UR5, UR5, UR6, 0xc ;  /* 0x0000000605057291 */ /* 0x000fe2000f8e603f */
[----:B------:R-:W-:-:S03]  /*1320*/  ISETP.LT.AND P0, PT, RZ, UR4, PT ;  /* 0x00000004ff007c0c */ /* 0x000fc6000bf01270 */
[----:B------:R-:W-:-:S04]  /*1330*/  UIADD3 UR5, UR5, 0x180, URZ ;  /* 0x0000018005057890 */ /* 0x000fc8000fffe03f */
[----:B------:R-:W-:-:S04]  /*1340*/  USHF.R.U32.HI UR5, URZ, 0x4, UR5 ;  /* 0x000000043f057899 */ /* 0x000fc80008011605 */
[----:B------:R-:W-:Y:S02]  /*1350*/  ULOP3.LUT UR41, UR5, 0x3fff, URZ, 0xc0, !UPT ;  /* 0x00003fff05297892 */ /* 0x000fe4000f8ec03f */
[----:B-1--45:R-:W-:Y:S10]  /*1360*/  @P0 BRA `(.L_x_18) ;  /* 0x0000000000400947 */ /* 0x032ff40003800000 */
[----:B------:R-:W-:Y:S01]  /*1370*/  MOV R0, 0x0 ;  /* 0x0000000000007802 */ /* 0x000fe20000000f00 */
[----:B------:R-:W-:Y:S01]  /*1380*/  ULDC.64 UR4, c[0x4][0x68] ;  /* 0x01001a0000047ab9 */ /* 0x000fe20000000a00 */
[----:B------:R-:W-:Y:S01]  /*1390*/  ULDC.64 UR6, c[0x4][0x8] ;  /* 0x0100020000067ab9 */ /* 0x000fe20000000a00 */
[----:B01----:R-:W-:Y:S01]  /*13a0*/  IMAD.U32 R4, RZ, RZ, UR4 ;  /* 0x00000004ff047e24 */ /* 0x003fe2000f8e00ff */
[----:B------:R0:W1:Y:S01]  /*13b0*/  LDC.64 R14, c[0x4][R0] ;  /* 0x01000000000e7b82 */ /* 0x0000620000000a00 */
[----:B------:R-:W-:Y:S01]  /*13c0*/  IMAD.U32 R5, RZ, RZ, UR5 ;  /* 0x00000005ff057e24 */ /* 0x000fe2000f8e00ff */
[----:B------:R-:W-:Y:S01]  /*13d0*/  ULDC.64 UR4, c[0x4][0x70] ;  /* 0x01001c0000047ab9 */ /* 0x000fe20000000a00 */
[----:B------:R-:W-:Y:S01]  /*13e0*/  IMAD.U32 R10, RZ, RZ, UR6 ;  /* 0x00000006ff0a7e24 */ /* 0x000fe2000f8e00ff */
[----:B------:R-:W-:Y:S01]  /*13f0*/  MOV R7, UR5 ;  /* 0x0000000500077c02 */ /* 0x000fe20008000f00 */
[----:B------:R-:W-:Y:S02]  /*1400*/  IMAD.U32 R6, RZ, RZ, UR4 ;  /* 0x00000004ff067e24 */ /* 0x000fe4000f8e00ff */
[----:B------:R-:W-:-:S02]  /*1410*/  IMAD.U32 R11, RZ, RZ, UR7 ;  /* 0x00000007ff0b7e24 */ /* 0x000fc4000f8e00ff */
[----:B------:R-:W-:Y:S02]  /*1420*/  IMAD.MOV.U32 R8, RZ, RZ, 0x1e1 ;  /* 0x000001e1ff087424 */ /* 0x000fe400078e00ff */
[----:B------:R-:W-:Y:S02]  /*1430*/  IMAD.MOV.U32 R12, RZ, RZ, 0x1 ;  /* 0x00000001ff0c7424 */ /* 0x000fe400078e00ff */
[----:B0-----:R-:W-:-:S07]  /*1440*/  IMAD.MOV.U32 R13, RZ, RZ, RZ ;  /* 0x000000ffff0d7224 */ /* 0x001fce00078e00ff */
[----:B------:R-:W-:-:S07]  /*1450*/  LEPC R20, `(.L_x_18) ;  /* 0x000000001014794e */ /* 0x000fce0000000000 */
[----:B-1---5:R-:W-:Y:S05]  /*1460*/  CALL.ABS.NOINC R14 ;  /* 0x000000000e007343 */ /* 0x022fea0003c00000 */
.L_x_18:
[----:B------:R-:W-:-:S13]  /*1470*/  ISETP.NE.AND P0, PT, R164, 0x3, PT ;  /* 0x00000003a400780c */ /* 0x000fda0003f05270 */
[----:B------:R-:W-:Y:S05]  /*1480*/  @!P0 BRA `(.L_x_19) ;  /* 0x0000000000048947 */ /* 0x000fea0003800000 */
[----:B------:R-:W-:Y:S01]  /*1490*/  BPT.TRAP 0x1 ;  /* 0x000000040000795c */ /* 0x000fe20000300000 */
.L_x_19:
[----:B------:R-:W2:Y:S01]  /*14a0*/  S2UR UR5, SR_CgaCtaId ;  /* 0x00000000000579c3 */ /* 0x000ea20000008800 */
[----:B------:R-:W-:Y:S01]  /*14b0*/  UMOV UR4, 0x400 ;  /* 0x0000040000047882 */ /* 0x000fe20000000000 */
[----:B------:R-:W-:Y:S02]  /*14c0*/  IMAD.U32 R0, RZ, RZ, UR38 ;  /* 0x00000026ff007e24 */ /* 0x000fe4000f8e00ff */
[----:B------:R-:W-:-:S03]  /*14d0*/  IMAD.U32 R3, RZ, RZ, UR39 ;  /* 0x00000027ff037e24 */ /* 0x000fc6000f8e00ff */
[----:B------:R-:W-:Y:S01]  /*14e0*/  SHF.L.U32 R0, R0, 0x1f, RZ ;  /* 0x0000001f00007819 */ /* 0x000fe200000006ff */
[----:B--2---:R-:W-:-:S06]  /*14f0*/  ULEA UR4, UR5, UR4, 0x18 ;  /* 0x0000000405047291 */ /* 0x004fcc000f8ec03f */
[----:B------:R-:W-:-:S04]  /*1500*/  IMAD.U32 R6, RZ, RZ, UR4 ;  /* 0x00000004ff067e24 */ /* 0x000fc8000f8e00ff */
[----:B------:R-:W-:-:S04]  /*1510*/  IMAD R3, R3, 0x8, R6 ;  /* 0x0000000803037824 */ /* 0x000fc800078e0206 */
[----:B------:R2:W3:Y:S01]  /*1520*/  SYNCS.PHASECHK.TRANS64.TRYWAIT P1, [R3+URZ], R0 ;  /* 0x00000000030075a7 */ /* 0x0004e2000802017f */
[----:B------:R-:W-:Y:S05]  /*1530*/  @!P0 BRA `(.L_x_20) ;  /* 0x0000000000048947 */ /* 0x000fea0003800000 */
[----:B------:R-:W-:Y:S01]  /*1540*/  BPT.TRAP 0x1 ;  /* 0x000000040000795c */ /* 0x000fe20000300000 */
.L_x_20:
[----:B---3--:R-:W-:Y:S05]  /*1550*/  @P1 BRA `(.L_x_21) ;  /* 0x0000000000081947 */ /* 0x008fea0003800000 */
[----:B------:R-:W3:Y:S02]  /*1560*/  SYNCS.PHASECHK.TRANS64.TRYWAIT P1, [R3+URZ], R0 ;  /* 0x00000000030075a7 */ /* 0x000ee4000802017f */
[----:B---3--:R-:W-:Y:S05]  /*1570*/  @!P1 BRA `(.L_x_22) ;  /* 0x000000ac00ec9947 */ /* 0x008fea0003800000 */
.L_x_21:
[----:B------:R-:W-:-:S04]  /*1580*/  UISETP.LT.AND UP0, UPT, UR40, 0x1, UPT ;  /* 0x000000012800788c */ /* 0x000fc8000bf01270 */
[----:B------:R-:W-:-:S06]  /*1590*/  USEL UR4, UR40, 0x1, UP0 ;  /* 0x0000000128047887 */ /* 0x000fcc0008000000 */
[----:B--23--:R-:W-:Y:S01]  /*15a0*/  IMAD.U32 R0, RZ, RZ, UR4 ;  /* 0x00000004ff007e24 */ /* 0x00cfe2000f8e00ff */
[----:B------:R-:W-:Y:S05]  /*15b0*/  WARPSYNC.ALL ;  /* 0x0000000000007948 */ /* 0x000fea0003800000 */
[----:B------:R-:W-:-:S04]  /*15c0*/  IADD3 R0, -R0, UR40, RZ ;  /* 0x0000002800007c10 */ /* 0x000fc8000fffe1ff */
[----:B------:R-:W-:Y:S02]  /*15d0*/  ISETP.GE.AND P1, PT, R0, 0x1, PT ;  /* 0x000000010000780c */ /* 0x000fe40003f26270 */
[----:B------:R-:W-:Y:S01]  /*15e0*/  R2UR UR4, R6 ;  /* 0x00000000060472ca */ /* 0x000fe200000e0000 */
[----:B------:R-:W-:Y:S01]  /*15f0*/  WARPGROUP.ARRIVE ;  /* 0x00000000000079c5 */ /* 0x000fe20000000000 */
[----:B------:R-:W-:Y:S01]  /*1600*/  UMOV UR9, 0x80000020 ;  /* 0x8000002000097882 */ /* 0x000fe20000000000 */
[----:B------:R-:W-:-:S10]  /*1610*/  UMOV UR11, 0x80000020 ;  /* 0x80000020000b7882 */ /* 0x000fd40000000000 */
[----:B------:R-:W-:-:S04]  /*1620*/  UIADD3 UR4, UR4, 0x24180, URZ ;  /* 0x0002418004047890 */ /* 0x000fc8000fffe03f */
[----:B------:R-:W-:-:S04]  /*1630*/  USHF.R.U32.HI UR4, URZ, 0x4, UR4 ;  /* 0x000000043f047899 */ /* 0x000fc80008011604 */
[----:B------:R-:W-:Y:S02]  /*1640*/  ULOP3.LUT UR5, UR4, 0x3fff, URZ, 0xc0, !UPT ;  /* 0x00003fff04057892 */ /* 0x000fe4000f8ec03f */
[----:B------:R-:W-:Y:S02]  /*1650*/  ULOP3.LUT UR4, UR41, 0x10000, URZ, 0xfc, !UPT ;  /* 0x0001000029047892 */ /* 0x000fe4000f8efc3f */
[----:B------:R-:W-:Y:S02]  /*1660*/  ULOP3.LUT UR5, UR5, 0x10000, URZ, 0xfc, !UPT ;  /* 0x0001000005057892 */ /* 0x000fe4000f8efc3f */
[----:B------:R-:W-:Y:S02]  /*1670*/  ULEA UR6, UR39, UR4, 0xa ;  /* 0x0000000427067291 */ /* 0x000fe4000f8e503f */
[----:B------:R-:W-:-:S05]  /*1680*/  ULEA UR7, UR39, UR5, 0x9 ;  /* 0x0000000527077291 */ /* 0x000fca000f8e483f */
[----:B------:R-:W-:Y:S02]  /*1690*/  UMOV UR8, UR6 ;  /* 0x0000000600087c82 */ /* 0x000fe40008000000 */
[----:B------:R-:W-:Y:S02]  /*16a0*/  UMOV UR10, UR7 ;  /* 0x00000007000a7c82 */ /* 0x000fe40008000000 */
[----:B------:R-:W-:Y:S01]  /*16b0*/  HGMMA.64x128x16.F32.BF16 R88, gdesc[UR8], RZ, !UPT, gsb0 ;  /* 0x01e00000085879f0 */ /* 0x000fe2000c0018ff */
[----:B------:R-:W-:Y:S01]  /*16c0*/  UIADD3 UR8, UR6, 0x200, URZ ;  /* 0x0000020006087890 */ /* 0x000fe2000fffe03f */
[----:B------:R-:W-:Y:S01]  /*16d0*/  UMOV UR9, 0x80000020 ;  /* 0x8000002000097882 */ /* 0x000fe20000000000 */
[----:B------:R-:W-:Y:S02]  /*16e0*/  WARPGROUP.DEPBAR.LE gsb0, 0x0 ;  /* 0x00008000000079c5 */ /* 0x000fe40000010000 */
[----:B------:R-:W-:-:S07]  /*16f0*/  WARPGROUP.ARRIVE ;  /* 0x00000000000079c5 */ /* 0x000fce0000000000 */
[----:B------:R-:W-:Y:S01]  /*1700*/  HGMMA.64x128x16.F32.BF16 R24, gdesc[UR8], RZ, !UPT, gsb0 ;  /* 0x01e00000081879f0 */ /* 0x000fe2000c0018ff */
[----:B------:R-:W-:Y:S02]  /*1710*/  UIADD3 UR8, UR6, 0x2, URZ ;  /* 0x0000000206087890 */ /* 0x000fe4000fffe03f */
[----:B------:R-:W-:Y:S01]  /*1720*/  UIADD3 UR10, UR7, 0x2, URZ ;  /* 0x00000002070a7890 */ /* 0x000fe2000fffe03f */
[----:B------:R-:W-:Y:S01]  /*1730*/  UMOV UR9, 0x80000020 ;  /* 0x8000002000097882 */ /* 0x000fe20000000000 */
[----:B------:R-:W-:Y:S01]  /*1740*/  UMOV UR11, 0x80000020 ;  /* 0x80000020000b7882 */ /* 0x000fe20000000000 */
[----:B------:R-:W-:Y:S02]  /*1750*/  WARPGROUP.DEPBAR.LE gsb0, 0x0 ;  /* 0x00008000000079c5 */ /* 0x000fe40000010000 */
[----:B------:R-:W-:-:S06]  /*1760*/  WARPGROUP.ARRIVE ;  /* 0x00000000000079c5 */ /* 0x000fcc0000000000 */
[----:B------:R-:W-:Y:S01]  /*1770*/  HGMMA.64x128x16.F32.BF16 R88, gdesc[UR8], R88, gsb0 ;  /* 0x01e00000085879f0 */ /* 0x000fe20008001858 */
[----:B------:R-:W-:Y:S01]  /*1780*/  UIADD3 UR8, UR6, 0x202, URZ ;  /* 0x0000020206087890 */ /* 0x000fe2000fffe03f */
[----:B------:R-:W-:Y:S01]  /*1790*/  UMOV UR9, 0x80000020 ;  /* 0x8000002000097882 */ /* 0x000fe20000000000 */
[----:B------:R-:W-:Y:S02]  /*17a0*/  WARPGROUP.DEPBAR.LE gsb0, 0x0 ;  /* 0x00008000000079c5 */ /* 0x000fe40000010000 */
[----:B------:R-:W-:-:S07]  /*17b0*/  WARPGROUP.ARRIVE ;  /* 0x00000000000079c5 */ /* 0x000fce0000000000 */
[----:B------:R-:W-:Y:S03]  /*17c0*/  HGMMA.64x128x16.F32.BF16 R24, gdesc[UR8], R24, gsb0 ;  /* 0x01e00000081879f0 */ /* 0x000fe60008001818 */
[----:B------:R-:W-:Y:S02]  /*17d0*/  WARPGROUP.DEPBAR.LE gsb0, 0x0 ;  /* 0x00008000000079c5 */ /* 0x000fe40000010000 */
[----:B------:R-:W-:Y:S05]  /*17e0*/  @!P1 BRA `(.L_x_23) ;  /* 0x0000000400149947 */ /* 0x000fea0003800000 */
[----:B------:R-:W-:Y:S02]  /*17f0*/  UIADD3 UR6, UR39, 0x1, URZ ;  /* 0x0000000127067890 */ /* 0x000fe4000fffe03f */
[----:B------:R-:W-:Y:S02]  /*1800*/  IMAD.U32 R3, RZ, RZ, UR39 ;  /* 0x00000027ff037e24 */ /* 0x000fe4000f8e00ff */
[----:B------:R-:W-:-:S04]  /*1810*/  UISETP.NE.AND UP0, UPT, UR6, 0x9, UPT ;  /* 0x000000090600788c */ /* 0x000fc8000bf05270 */
[----:B------:R-:W-:Y:S02]  /*1820*/  USEL UR7, URZ, 0x1, UP0 ;  /* 0x000000013f077887 */ /* 0x000fe40008000000 */
[----:B------:R-:W-:Y:S02]  /*1830*/  USEL UR6, UR6, URZ, UP0 ;  /* 0x0000003f06067287 */ /* 0x000fe40008000000 */
[----:B------:R-:W-:-:S06]  /*1840*/  ULOP3.LUT UR7, UR38, UR7, URZ, 0x3c, !UPT ;  /* 0x0000000726077292 */ /* 0x000fcc000f8e3c3f */
[----:B------:R-:W-:-:S07]  /*1850*/  IMAD.U32 R7, RZ, RZ, UR7 ;  /* 0x00000007ff077e24 */ /* 0x000fce000f8e00ff */
.L_x_30:
[----:B------:R-:W-:Y:S05]  /*1860*/  @!P0 BRA `(.L_x_24) ;  /* 0x0000000000048947 */ /* 0x000fea0003800000 */
[----:B------:R-:W-:Y:S01]  /*1870*/  BPT.TRAP 0x1 ;  /* 0x000000040000795c */ /* 0x000fe20000300000 */
.L_x_24:
[----:B------:R-:W2:Y:S01]  /*1880*/  S2UR UR8, SR_CgaCtaId ;  /* 0x00000000000879c3 */ /* 0x000ea20000008800 */
[----:B------:R-:W-:Y:S01]  /*1890*/  UMOV UR7, 0x400 ;  /* 0x0000040000077882 */ /* 0x000fe20000000000 */
[----:B01----:R-:W-:Y:S01]  /*18a0*/  IMAD.U32 R5, RZ, RZ, UR6 ;  /* 0x00000006ff057e24 */ /* 0x003fe2000f8e00ff */
[----:B------:R-:W-:Y:S01]  /*18b0*/  SHF.L.U32 R4, R7, 0x1f, RZ ;  /* 0x0000001f07047819 */ /* 0x000fe200000006ff */
[----:B--2---:R-:W-:-:S06]  /*18c0*/  ULEA UR7, UR8, UR7, 0x18 ;  /* 0x0000000708077291 */ /* 0x004fcc000f8ec03f */
[----:B------:R-:W-:-:S05]  /*18d0*/  MOV R6, UR7 ;  /* 0x0000000700067c02 */ /* 0x000fca0008000f00 */
[----:B------:R-:W-:-:S04]  /*18e0*/  IMAD R5, R5, 0x8, R6 ;  /* 0x0000000805057824 */ /* 0x000fc800078e0206 */
[----:B------:R0:W1:Y:S01]  /*18f0*/  SYNCS.PHASECHK.TRANS64.TRYWAIT P1, [R5+URZ], R4 ;  /* 0x00000004050075a7 */ /* 0x000062000802017f */
[----:B------:R-:W-:Y:S05]  /*1900*/  @!P0 BRA `(.L_x_25) ;  /* 0x0000000000048947 */ /* 0x000fea0003800000 */
[----:B------:R-:W-:Y:S01]  /*1910*/  BPT.TRAP 0x1 ;  /* 0x000000040000795c */ /* 0x000fe20000300000 */
.L_x_25:
[----:B-1----:R-:W-:Y:S05]  /*1920*/  @P1 BRA `(.L_x_26) ;  /* 0x0000000000081947 */ /* 0x002fea0003800000 */
[----:B------:R-:W1:Y:S02]  /*1930*/  SYNCS.PHASECHK.TRANS64.TRYWAIT P1, [R5+URZ], R4 ;  /* 0x00000004050075a7 */ /* 0x000e64000802017f */
[----:B-1----:R-:W-:Y:S05]  /*1940*/  @!P1 BRA `(.L_x_27) ;  /* 0x000000ac000c9947 */ /* 0x002fea0003800000 */
.L_x_26:
[----:B------:R-:W-:Y:S01]  /*1950*/  ULEA UR7, UR6, UR4, 0xa ;  /* 0x0000000406077291 */ /* 0x000fe2000f8e503f */
[----:B------:R-:W-:Y:S01]  /*1960*/  WARPGROUP.ARRIVE ;  /* 0x00000000000079c5 */ /* 0x000fe20000000000 */
[----:B------:R-:W-:Y:S01]  /*1970*/  ULEA UR12, UR6, UR5, 0x9 ;  /* 0x00000005060c7291 */ /* 0x000fe2000f8e483f */
[----:B------:R-:W-:Y:S01]  /*1980*/  UMOV UR9, 0x80000020 ;  /* 0x8000002000097882 */ /* 0x000fe20000000000 */
[----:B------:R-:W-:-:S03]  /*1990*/  UMOV UR11, 0x80000020 ;  /* 0x80000020000b7882 */ /* 0x000fc60000000000 */
[----:B------:R-:W-:Y:S02]  /*19a0*/  UMOV UR8, UR7 ;  /* 0x0000000700087c82 */ /* 0x000fe40008000000 */
[----:B------:R-:W-:Y:S02]  /*19b0*/  UMOV UR10, UR12 ;  /* 0x0000000c000a7c82 */ /* 0x000fe40008000000 */
[----:B------:R-:W-:Y:S01]  /*19c0*/  HGMMA.64x128x16.F32.BF16 R88, gdesc[UR8], R88, gsb0 ;  /* 0x01e00000085879f0 */ /* 0x000fe20008001858 */
[----:B------:R-:W-:Y:S01]  /*19d0*/  UIADD3 UR8, UR7, 0x200, URZ ;  /* 0x0000020007087890 */ /* 0x000fe2000fffe03f */
[----:B------:R-:W-:Y:S01]  /*19e0*/  UMOV UR9, 0x80000020 ;  /* 0x8000002000097882 */ /* 0x000fe20000000000 */
[----:B------:R-:W-:Y:S02]  /*19f0*/  WARPGROUP.DEPBAR.LE gsb0, 0x0 ;  /* 0x00008000000079c5 */ /* 0x000fe40000010000 */
[----:B------:R-:W-:-:S07]  /*1a00*/  WARPGROUP.ARRIVE ;  /* 0x00000000000079c5 */ /* 0x000fce0000000000 */
[----:B------:R-:W-:Y:S01]  /*1a10*/  HGMMA.64x128x16.F32.BF16 R24, gdesc[UR8], R24, gsb0 ;  /* 0x01e00000081879f0 */ /* 0x000fe20008001818 */
        /* <DEDUP_REMOVED lines=14> */
[----:B------:R-:W-:Y:S01]  /*1b00*/  BPT.TRAP 0x1 ;  /* 0x000000040000795c */ /* 0x000fe20000300000 */
.L_x_28:
[----:B------:R-:W-:-:S13]  /*1b10*/  ISETP.NE.AND P1, PT, R156, RZ, PT ;  /* 0x000000ff9c00720c */ /* 0x000fda0003f25270 */
[----:B01----:R-:W-:-:S04]  /*1b20*/  @P1 IMAD R4, R3, 0x8, R6 ;  /* 0x0000000803041824 */ /* 0x003fc800078e0206 */
[----:B------:R-:W-:-:S05]  /*1b30*/  @P1 VIADD R5, R4, 0x48 ;  /* 0x0000004804051836 */ /* 0x000fca0000000000 */
[----:B------:R-:W-:-:S04]  /*1b40*/  @P1 PRMT R5, R22, 0x654, R5 ;  /* 0x0000065416051816 */ /* 0x000fc80000000005 */
[----:B------:R0:W-:Y:S01]  /*1b50*/  @P1 SYNCS.ARRIVE.TRANS64.RED.A1T0 RZ, [R5+URZ], RZ ;  /* 0x000000ff05ff19a7 */ /* 0x0001e2000810043f */
[----:B------:R-:W-:-:S13]  /*1b60*/  ISETP.GT.U32.AND P1, PT, R19, 0x1, PT ;  /* 0x000000011300780c */ /* 0x000fda0003f24070 */
[----:B0-----:R-:W-:Y:S05]  /*1b70*/  @P1 BRA `(.L_x_29) ;  /* 0x0000000000041947 */ /* 0x001fea0003800000 */
[----:B------:R-:W-:Y:S01]  /*1b80*/  BPT.TRAP 0x1 ;  /* 0x000000040000795c */ /* 0x000fe20000300000 */
.L_x_29:
[----:B------:R-:W-:Y:S01]  /*1b90*/  UIADD3 UR6, UR6, 0x1, URZ ;  /* 0x0000000106067890 */ /* 0x000fe2000fffe03f */
[C---:B------:R-:W-:Y:S01]  /*1ba0*/  ISETP.GT.AND P2, PT, R0.reuse, 0x1, PT ;  /* 0x000000010000780c */ /* 0x040fe20003f44270 */
[----:B------:R-:W-:Y:S02]  /*1bb0*/  VIADD R3, R3, 0x1 ;  /* 0x0000000103037836 */ /* 0x000fe40000000000 */
[----:B------:R-:W-:Y:S01]  /*1bc0*/  UISETP.NE.AND UP0, UPT, UR6, 0x9, UPT ;  /* 0x000000090600788c */ /* 0x000fe2000bf05270 */
[----:B------:R-:W-:Y:S02]  /*1bd0*/  VIADD R0, R0, 0xffffffff ;  /* 0xffffffff00007836 */ /* 0x000fe40000000000 */
[C---:B------:R-:W-:Y:S01]  /*1be0*/  ISETP.NE.AND P1, PT, R3.reuse, 0x9, PT ;  /* 0x000000090300780c */ /* 0x040fe20003f25270 */
[----:B------:R-:W-:Y:S02]  /*1bf0*/  USEL UR7, URZ, 0x1, UP0 ;  /* 0x000000013f077887 */ /* 0x000fe40008000000 */
[----:B------:R-:W-:Y:S01]  /*1c00*/  USEL UR6, UR6, URZ, UP0 ;  /* 0x0000003f06067287 */ /* 0x000fe20008000000 */
[----:B------:R-:W-:-:S03]  /*1c10*/  SEL R3, R3, RZ, P1 ;  /* 0x000000ff03037207 */ /* 0x000fc60000800000 */
[----:B------:R-:W-:Y:S01]  /*1c20*/  LOP3.LUT R7, R7, UR7, RZ, 0x3c, !PT ;  /* 0x0000000707077c12 */ /* 0x000fe2000f8e3cff */
[----:B------:R-:W-:Y:S07]  /*1c30*/  @P2 BRA `(.L_x_30) ;  /* 0xfffffffc00082947 */ /* 0x000fee000383ffff */
.L_x_23:
[----:B------:R-:W2:Y:S02]  /*1c40*/  LDC R0, c[0x0][0x28c] ;  /* 0x0000a300ff007b82 */ /* 0x000ea40000000800 */
[----:B--2---:R-:W-:-:S13]  /*1c50*/  ISETP.GE.AND P1, PT, R0, 0x1, PT ;  /* 0x000000010000780c */ /* 0x004fda0003f26270 */
[----:B------:R-:W-:Y:S05]  /*1c60*/  @!P1 BRA `(.L_x_31) ;  /* 0x0000000000509947 */ /* 0x000fea0003800000 */
[----:B------:R-:W-:Y:S05]  /*1c70*/  @!P0 BRA `(.L_x_32) ;  /* 0x0000000000048947 */ /* 0x000fea0003800000 */
[----:B------:R-:W-:Y:S01]  /*1c80*/  BPT.TRAP 0x1 ;  /* 0x000000040000795c */ /* 0x000fe20000300000 */
.L_x_32:
[----:B------:R-:W-:Y:S01]  /*1c90*/  ISETP.NE.AND P1, PT, R156, RZ, PT ;  /* 0x000000ff9c00720c */ /* 0x000fe20003f25270 */
[----:B------:R-:W-:Y:S01]  /*1ca0*/  BSSY B0, `(.L_x_33) ;  /* 0x000000e000007945 */ /* 0x000fe20003800000 */
[----:B------:R-:W-:-:S11]  /*1cb0*/  ISETP.GT.U32.AND P0, PT, R19, 0x1, PT ;  /* 0x000000011300780c */ /* 0x000fd60003f04070 */
[----:B------:R-:W-:Y:S05]  /*1cc0*/  @!P1 BRA `(.L_x_34) ;  /* 0x00000000002c9947 */ /* 0x000fea0003800000 */
[----:B------:R-:W-:-:S04]  /*1cd0*/  UISETP.LT.AND UP0, UPT, UR40, 0x1, UPT ;  /* 0x000000012800788c */ /* 0x000fc8000bf01270 */
[----:B------:R-:W-:-:S04]  /*1ce0*/  USEL UR6, UR40, 0x1, UP0 ;  /* 0x0000000128067887 */ /* 0x000fc80008000000 */
[----:B------:R-:W-:-:S04]  /*1cf0*/  UIADD3 UR6, UR39, UR40, -UR6 ;  /* 0x0000002827067290 */ /* 0x000fc8000fffe806 */
[----:B------:R-:W-:-:S04]  /*1d00*/  UIMAD.WIDE.U32 UR4, UR6, 0x38e38e39, URZ ;  /* 0x38e38e39060478a5 */ /* 0x000fc8000f8e003f */
[----:B------:R-:W-:-:S04]  /*1d10*/  USHF.R.U32.HI UR4, URZ, 0x1, UR5 ;  /* 0x000000013f047899 */ /* 0x000fc80008011605 */
[----:B------:R-:W-:-:S06]  /*1d20*/  UIMAD UR6, UR4, -0x9, UR6 ;  /* 0xfffffff7040678a4 */ /* 0x000fcc000f8e0206 */
[----:B------:R-:W-:-:S04]  /*1d30*/  IMAD.U32 R3, RZ, RZ, UR6 ;  /* 0x00000006ff037e24 */ /* 0x000fc8000f8e00ff */
[----:B------:R-:W-:-:S04]  /*1d40*/  IMAD R0, R3, 0x8, R6 ;  /* 0x0000000803007824 */ /* 0x000fc800078e0206 */
[----:B------:R-:W-:-:S05]  /*1d50*/  VIADD R3, R0, 0x48 ;  /* 0x0000004800037836 */ /* 0x000fca0000000000 */
[----:B------:R-:W-:-:S04]  /*1d60*/  PRMT R3, R22, 0x654, R3 ;  /* 0x0000065416037816 */ /* 0x000fc80000000003 */
[----:B------:R2:W-:Y:S03]  /*1d70*/  SYNCS.ARRIVE.TRANS64.RED.A1T0 RZ, [R3+URZ], RZ ;  /* 0x000000ff03ff79a7 */ /* 0x0005e6000810043f */
.L_x_34:
[----:B------:R-:W-:Y:S05]  /*1d80*/  BSYNC B0 ;  /* 0x0000000000007941 */ /* 0x000fea0003800000 */
.L_x_33:
[----:B------:R-:W-:Y:S05]  /*1d90*/  @P0 BRA `(.L_x_31) ;  /* 0x0000000000040947 */ /* 0x000fea0003800000 */
[----:B------:R-:W-:Y:S01]  /*1da0*/  BPT.TRAP 0x1 ;  /* 0x000000040000795c */ /* 0x000fe20000300000 */
.L_x_31:
[----:B------:R-:W3:Y:S01]  /*1db0*/  LDC R6, c[0x0][0x288] ;  /* 0x0000a200ff067b82 */ /* 0x000ee20000000800 */
[--C-:B------:R-:W-:Y:S01]  /*1dc0*/  SHF.R.U32.HI R0, RZ, 0x2, R18.reuse ;  /* 0x00000002ff007819 */ /* 0x100fe20000011612 */
[----:B------:R-:W-:Y:S01]  /*1dd0*/  UIADD3 UR39, UR40, UR39, URZ ;  /* 0x0000002728277290 */ /* 0x000fe2000fffe03f */
[----:B01----:R-:W-:Y:S01]  /*1de0*/  SHF.R.U32.HI R5, RZ, 0x7, R18 ;  /* 0x00000007ff057819 */ /* 0x003fe20000011612 */
[----:B------:R-:W-:Y:S01]  /*1df0*/  ULDC UR7, c[0x0][0x284] ;  /* 0x0000a10000077ab9 */ /* 0x000fe20000000800 */
[----:B--2---:R-:W-:Y:S01]  /*1e00*/  LOP3.LUT R3, R0, 0x7, RZ, 0xc0, !PT ;  /* 0x0000000700037812 */ /* 0x004fe200078ec0ff */
[----:B------:R-:W-:Y:S01]  /*1e10*/  UISETP.GT.U32.AND UP0, UPT, UR39, 0x8, UPT ;  /* 0x000000082700788c */ /* 0x000fe2000bf04070 */
[----:B------:R-:W-:Y:S01]  /*1e20*/  LOP3.LUT R0, R5, 0x1, RZ, 0xc0, !PT ;  /* 0x0000000105007812 */ /* 0x000fe200078ec0ff */
[----:B------:R-:W-:Y:S01]  /*1e30*/  UISETP.GE.U32.AND UP1, UPT, UR40, 0x9, UPT ;  /* 0x000000092800788c */ /* 0x000fe2000bf26070 */
[----:B------:R-:W-:Y:S01]  /*1e40*/  LOP3.LUT R4, R18, 0x60, RZ, 0xc0, !PT ;  /* 0x0000006012047812 */ /* 0x000fe200078ec0ff */
[----:B------:R-:W-:Y:S01]  /*1e50*/  UISETP.LT.U32.AND UP0, UPT, UR40, 0x9, UP0 ;  /* 0x000000092800788c */ /* 0x000fe20008701070 */
[----:B------:R-:W-:Y:S01]  /*1e60*/  SHF.R.S32.HI R15, RZ, 0x1f, R23 ;  /* 0x0000001fff0f7819 */ /* 0x000fe20000011417 */
[----:B------:R-:W-:Y:S01]  /*1e70*/  IMAD.SHL.U32 R10, R0, 0x40, RZ ;  /* 0x00000040000a7824 */ /* 0x000fe200078e00ff */
[----:B------:R-:W-:Y:S01]  /*1e80*/  SHF.R.U32.HI R8, RZ, 0x1, R4 ;  /* 0x00000001ff087819 */ /* 0x000fe20000011604 */
[----:B------:R-:W-:Y:S01]  /*1e90*/  ULDC.64 UR8, c[0x0][0x5d0] ;  /* 0x0001740000087ab9 */ /* 0x000fe20000000a00 */
[----:B------:R-:W-:Y:S01]  /*1ea0*/  LOP3.LUT R4, R18, 0x3, RZ, 0xc0, !PT ;  /* 0x0000000312047812 */ /* 0x000fe200078ec0ff */
[----:B------:R-:W-:Y:S01]  /*1eb0*/  UIMAD.WIDE.U32 UR4, UR39, 0x38e38e39, URZ ;  /* 0x38e38e39270478a5 */ /* 0x000fe2000f8e003f */
[--C-:B------:R-:W-:Y:S01]  /*1ec0*/  IADD3 R5, RZ, -R8, -R3.reuse ;  /* 0x80000008ff057210 */ /* 0x100fe20007ffe803 */
[----:B------:R-:W-:Y:S01]  /*1ed0*/  USEL UR6, URZ, 0x1, !UP0 ;  /* 0x000000013f067887 */ /* 0x000fe2000c000000 */
[----:B------:R-:W-:Y:S01]  /*1ee0*/  LOP3.LUT R165, R10, 0x40, R3, 0xe2, !PT ;  /* 0x000000400aa57812 */ /* 0x000fe200078ee203 */
[----:B------:R-:W-:Y:S01]  /*1ef0*/  IMAD.SHL.U32 R3, R153, 0x80, RZ ;  /* 0x0000008099037824 */ /* 0x000fe200078e00ff */
[----:B------:R-:W-:Y:S01]  /*1f00*/  USHF.R.U32.HI UR4, URZ, 0x1, UR5 ;  /* 0x000000013f047899 */ /* 0x000fe20008011605 */
[----:B------:R-:W-:Y:S01]  /*1f10*/  IMAD R157, R0, -0x40, R5 ;  /* 0xffffffc0009d7824 */ /* 0x000fe200078e0205 */
[----:B------:R-:W-:Y:S01]  /*1f20*/  ULOP3.LUT UR38, UR38, UR6, URZ, 0x3c, !UPT ;  /* 0x0000000626267292 */ /* 0x000fe2000f8e3c3f */
[----:B------:R-:W-:Y:S01]  /*1f30*/  IMAD.SHL.U32 R0, R152, 0x100, RZ ;  /* 0x0000010098007824 */ /* 0x000fe200078e00ff */
[----:B---3--:R-:W-:Y:S01]  /*1f40*/  ISETP.GE.AND P0, PT, R3, R6, PT ;  /* 0x000000060300720c */ /* 0x008fe20003f06270 */
[----:B------:R-:W-:Y:S01]  /*1f50*/  IMAD R10, R4, -0x2, R6 ;  /* 0xfffffffe040a7824 */ /* 0x000fe200078e0206 */
[----:B------:R-:W-:Y:S01]  /*1f60*/  UIMAD UR39, UR4, -0x9, UR39 ;  /* 0xfffffff7042778a4 */ /* 0x000fe2000f8e0227 */
[----:B------:R-:W-:Y:S01]  /*1f70*/  IMAD.SHL.U32 R6, R18, 0x2, RZ ;  /* 0x0000000212067824 */ /* 0x000fe200078e00ff */
[----:B------:R-:W-:Y:S01]  /*1f80*/  ISETP.GE.OR P0, PT, R0, UR7, P0 ;  /* 0x0000000700007c0c */ /* 0x000fe20008706670 */
[----:B------:R-:W-:Y:S01]  /*1f90*/  IMAD R4, R15, UR8, RZ ;  /* 0x000000080f047c24 */ /* 0x000fe2000f8e02ff */
[----:B------:R-:W-:Y:S01]  /*1fa0*/  @UP1 ULOP3.LUT UR38, UR38, 0x1, UR4, 0x78, !UPT ;  /* 0x0000000126261892 */ /* 0x000fe2000f8e7804 */
[----:B------:R-:W-:Y:S01]  /*1fb0*/  IMAD.WIDE R152, R152, 0x100, RZ ;  /* 0x0000010098987825 */ /* 0x000fe200078e02ff */
[----:B------:R-:W-:-:S02]  /*1fc0*/  LOP3.LUT R6, R3, 0x6, R6, 0xf8, !PT ;  /* 0x0000000603067812 */ /* 0x000fc400078ef806 */
[----:B------:R-:W-:Y:S01]  /*1fd0*/  IADD3 R157, -R0, UR7, R157 ;  /* 0x00000007009d7c10 */ /* 0x000fe2000fffe19d */
[----:B------:R-:W-:Y:S01]  /*1fe0*/  IMAD R9, R23, UR9, R4 ;  /* 0x0000000917097c24 */ /* 0x000fe2000f8e0204 */
[----:B------:R-:W-:Y:S02]  /*1ff0*/  SHF.R.S32.HI R7, RZ, 0x1f, R6 ;  /* 0x0000001fff077819 */ /* 0x000fe40000011406 */
[----:B------:R-:W-:Y:S02]  /*2000*/  LOP3.LUT R165, R152, R165, R8, 0xfe, !PT ;  /* 0x000000a598a57212 */ /* 0x000fe400078efe08 */
[----:B------:R-:W-:Y:S01]  /*2010*/  IADD3 R0, -R3, R10, RZ ;  /* 0x0000000a03007210 */ /* 0x000fe20007ffe1ff */
[----:B------:R-:W-:-:S04]  /*2020*/  IMAD.WIDE.U32 R4, R23, UR8, R6 ;  /* 0x0000000817047c25 */ /* 0x000fc8000f8e0006 */
[----:B------:R-:W-:Y:S02]  /*2030*/  IMAD.IADD R9, R5, 0x1, R9 ;  /* 0x0000000105097824 */ /* 0x000fe400078e0209 */
[----:B------:R-:W-:Y:S02]  /*2040*/  IMAD.MOV.U32 R3, RZ, RZ, -0x1 ;  /* 0xffffffffff037424 */ /* 0x000fe400078e00ff */
[----:B------:R-:W-:Y:S01]  /*2050*/  IMAD.MOV.U32 R8, RZ, RZ, R4 ;  /* 0x000000ffff087224 */ /* 0x000fe200078e0004 */
[----:B------:R-:W-:Y:S06]  /*2060*/  @P0 BRA `(.L_x_35) ;  /* 0x0000008400700947 */ /* 0x000fec0003800000 */
[----:B------:R-:W0:Y:S01]  /*2070*/  LDC.64 R4, c[0x0][0x5c8] ;  /* 0x00017200ff047b82 */ /* 0x000e220000000a00 */
[----:B-----5:R-:W-:Y:S01]  /*2080*/  FSETP.NEU.AND P1, PT, R155, RZ, PT ;  /* 0x000000ff9b00720b */ /* 0x020fe20003f2d000 */
[----:B------:R-:W-:Y:S01]  /*2090*/  BSSY B0, `(.L_x_35) ;  /* 0x0000859000007945 */ /* 0x000fe20003800000 */
[----:B------:R-:W-:-:S04]  /*20a0*/  ISETP.GT.AND P2, PT, R157, RZ, PT ;  /* 0x000000ff9d00720c */ /* 0x000fc80003f44270 */
[----:B------:R-:W-:Y:S01]  /*20b0*/  ISETP.GT.AND P0, PT, R0, RZ, P2 ;  /* 0x000000ff0000720c */ /* 0x000fe20001704270 */
[-C--:B0-----:R-:W-:Y:S02]  /*20c0*/  IMAD R10, R153, R4.reuse, RZ ;  /* 0x00000004990a7224 */ /* 0x081fe400078e02ff */
[----:B------:R-:W-:-:S04]  /*20d0*/  IMAD.WIDE.U32 R166, R165, R4, R8 ;  /* 0x00000004a5a67225 */ /* 0x000fc800078e0008 */
[----:B------:R-:W-:-:S04]  /*20e0*/  IMAD R9, R165, R5, R10 ;  /* 0x00000005a5097224 */ /* 0x000fc800078e020a */
[----:B------:R-:W-:Y:S01]  /*20f0*/  IMAD.IADD R171, R167, 0x1, R9 ;  /* 0x00000001a7ab7824 */ /* 0x000fe200078e0209 */
[----:B------:R-:W-:Y:S06]  /*2100*/  @!P1 BRA `(.L_x_36) ;  /* 0x0000006000209947 */ /* 0x000fec0003800000 */
[----:B------:R-:W0:Y:S01]  /*2110*/  LDC.64 R10, c[0x0][0x5b8] ;  /* 0x00016e00ff0a7b82 */ /* 0x000e220000000a00 */
[----:B------:R-:W-:-:S07]  /*2120*/  ULDC.64 UR4, c[0x0][0x5c0] ;  /* 0x0001700000047ab9 */ /* 0x000fce0000000a00 */
[----:B------:R-:W1:Y:S08]  /*2130*/  LDC.64 R12, c[0x0][0x5b0] ;  /* 0x00016c00ff0c7b82 */ /* 0x000e700000000a00 */
[----:B------:R-:W2:Y:S01]  /*2140*/  LDC.64 R8, c[0x0][0x5a8] ;  /* 0x00016a00ff087b82 */ /* 0x000ea20000000a00 */
[----:B0-----:R-:W-:-:S04]  /*2150*/  IMAD R14, R15, R10, RZ ;  /* 0x0000000a0f0e7224 */ /* 0x001fc800078e02ff */
[C---:B------:R-:W-:Y:S02]  /*2160*/  IMAD R11, R23.reuse, R11, R14 ;  /* 0x0000000b170b7224 */ /* 0x040fe400078e020e */
[----:B------:R-:W-:-:S04]  /*2170*/  IMAD.WIDE.U32 R14, R23, R10, R6 ;  /* 0x0000000a170e7225 */ /* 0x000fc800078e0006 */
[----:B-1----:R-:W-:Y:S02]  /*2180*/  IMAD R20, R153, R12, RZ ;  /* 0x0000000c99147224 */ /* 0x002fe400078e02ff */
[----:B------:R-:W-:Y:S02]  /*2190*/  IMAD.IADD R21, R15, 0x1, R11 ;  /* 0x000000010f157824 */ /* 0x000fe400078e020b */
[----:B------:R-:W-:Y:S02]  /*21a0*/  IMAD R169, R165, R13, R20 ;  /* 0x0000000da5a97224 */ /* 0x000fe400078e0214 */
[----:B------:R-:W-:-:S04]  /*21b0*/  IMAD.MOV.U32 R20, RZ, RZ, R14 ;  /* 0x000000ffff147224 */ /* 0x000fc800078e000e */
[----:B------:R-:W-:-:S04]  /*21c0*/  IMAD.WIDE.U32 R158, R165, R12, R20 ;  /* 0x0000000ca59e7225 */ /* 0x000fc800078e0014 */
[----:B------:R-:W-:Y:S01]  /*21d0*/  IMAD.IADD R159, R159, 0x1, R169 ;  /* 0x000000019f9f7824 */ /* 0x000fe200078e02a9 */
[----:B--2---:R-:W-:-:S04]  /*21e0*/  LEA R160, P1, R158, R8, 0x1 ;  /* 0x000000089ea07211 */ /* 0x004fc800078208ff */
[----:B------:R-:W-:-:S05]  /*21f0*/  LEA.HI.X R161, R158, R9, R159, 0x1, P1 ;  /* 0x000000099ea17211 */ /* 0x000fca00008f0c9f */
[----:B------:R-:W2:Y:S01]  /*2200*/  @P0 LDG.E.LTC128B.U16 R167, desc[UR36][R160.64] ;  /* 0x00000024a0a70981 */ /* 0x000ea2000c1e1520 */
[----:B------:R-:W-:Y:S01]  /*2210*/  IMAD.WIDE.U32 R162, R165, R12, R6 ;  /* 0x0000000ca5a27225 */ /* 0x000fe200078e0006 */
[----:B------:R-:W-:Y:S01]  /*2220*/  ISETP.GT.AND P3, PT, R0, 0x1, P2 ;  /* 0x000000010000780c */ /* 0x000fe20001764270 */
[----:B------:R-:W-:Y:S02]  /*2230*/  BSSY B1, `(.L_x_37) ;  /* 0x0000013000017945 */ /* 0x000fe40003800000 */
[----:B------:R-:W-:Y:S02]  /*2240*/  IMAD.IADD R163, R169, 0x1, R163 ;  /* 0x00000001a9a37824 */ /* 0x000fe400078e02a3 */
[----:B------:R-:W-:-:S04]  /*2250*/  IMAD.WIDE.U32 R162, R23, R10, R162 ;  /* 0x0000000a17a27225 */ /* 0x000fc800078e00a2 */
[----:B--2---:R-:W-:-:S04]  /*2260*/  IMAD.U32 R158, R167, 0x10000, RZ ;  /* 0x00010000a79e7824 */ /* 0x004fc800078e00ff */
[----:B------:R-:W-:Y:S01]  /*2270*/  FMUL R159, R158, R155 ;  /* 0x0000009b9e9f7220 */ /* 0x000fe20000400000 */
[----:B------:R-:W-:-:S03]  /*2280*/  LEA R158, P1, R166, UR4, 0x1 ;  /* 0x00000004a69e7c11 */ /* 0x000fc6000f8208ff */
[----:B------:R-:W-:Y:S01]  /*2290*/  FFMA R159, R88, R154, R159 ;  /* 0x0000009a589f7223 */ /* 0x000fe2000000009f */
[----:B------:R-:W-:-:S04]  /*22a0*/  IMAD.IADD R88, R11, 0x1, R163 ;  /* 0x000000010b587824 */ /* 0x000fc800078e02a3 */
[----:B------:R-:W-:Y:S02]  /*22b0*/  F2FP.BF16.F32.PACK_AB R161, RZ, R159 ;  /* 0x0000009fffa1723e */ /* 0x000fe400000010ff */
[----:B------:R-:W-:Y:S02]  /*22c0*/  LEA.HI.X R159, R166, UR5, R171, 0x1, P1 ;  /* 0x00000005a69f7c11 */ /* 0x000fe400088f0cab */
[----:B------:R-:W-:Y:S02]  /*22d0*/  PRMT R163, R161, 0x7610, R163 ;  /* 0x00007610a1a37816 */ /* 0x000fe400000000a3 */
[----:B------:R-:W-:-:S03]  /*22e0*/  LEA R160, P1, R162, R8, 0x1 ;  /* 0x00000008a2a07211 */ /* 0x000fc600078208ff */
[----:B------:R0:W-:Y:S01]  /*22f0*/  @P0 STG.E.U16 desc[UR36][R158.64], R163 ;  /* 0x000000a39e000986 */ /* 0x0001e2000c101524 */
[--C-:B------:R-:W-:Y:S01]  /*2300*/  LEA.HI.X R161, R162, R9, R88.reuse, 0x1, P1 ;  /* 0x00000009a2a17211 */ /* 0x100fe200008f0c58 */
[C---:B------:R-:W-:Y:S01]  /*2310*/  IMAD.SHL.U32 R162, R12.reuse, 0x8, RZ ;  /* 0x000000080ca27824 */ /* 0x040fe200078e00ff */
[----:B------:R-:W-:Y:S02]  /*2320*/  PRMT R88, R167, 0x7610, R88 ;  /* 0x00007610a7587816 */ /* 0x000fe40000000058 */
[----:B0-----:R-:W-:Y:S01]  /*2330*/  SHF.L.U64.HI R163, R12, 0x3, R13 ;  /* 0x000000030ca37819 */ /* 0x001fe2000001020d */
[----:B------:R-:W-:Y:S06]  /*2340*/  @!P3 BRA `(.L_x_38) ;  /* 0x000000000004b947 */ /* 0x000fec0003800000 */
[----:B------:R0:W5:Y:S02]  /*2350*/  LDG.E.LTC128B.U16 R88, desc[UR36][R160.64+0x2] ;  /* 0x00000224a0587981 */ /* 0x000164000c1e1520 */
.L_x_38:
[----:B------:R-:W-:Y:S05]  /*2360*/  BSYNC B1 ;  /* 0x0000000000017941 */ /* 0x000fea0003800000 */
.L_x_37:
[----:B-----5:R-:W-:Y:S01]  /*2370*/  IMAD.U32 R168, R88, 0x10000, RZ ;  /* 0x0001000058a87824 */ /* 0x020fe200078e00ff */
[----:B------:R-:W-:Y:S01]  /*2380*/  ISETP.GT.AND P0, PT, R157, 0x8, PT ;  /* 0x000000089d00780c */ /* 0x000fe20003f04270 */
[----:B------:R-:W-:-:S04]  /*2390*/  IMAD.WIDE.U32 R166, R165, R12, R162 ;  /* 0x0000000ca5a67225 */ /* 0x000fc800078e00a2 */
[----:B------:R-:W-:Y:S01]  /*23a0*/  FMUL R168, R168, R155 ;  /* 0x0000009ba8a87220 */ /* 0x000fe20000400000 */
[----:B------:R-:W-:Y:S01]  /*23b0*/  ISETP.GT.AND P1, PT, R0, RZ, P0 ;  /* 0x000000ff0000720c */ /* 0x000fe20000724270 */
[----:B------:R-:W-:Y:S02]  /*23c0*/  IMAD.IADD R169, R169, 0x1, R167 ;  /* 0x00000001a9a97824 */ /* 0x000fe400078e02a7 */
[----:B------:R-:W-:Y:S01]  /*23d0*/  FFMA R168, R89, R154, R168 ;  /* 0x0000009a59a87223 */ /* 0x000fe200000000a8 */
[----:B------:R-:W-:-:S04]  /*23e0*/  IADD3 R89, P4, R14, R166, RZ ;  /* 0x000000a60e597210 */ /* 0x000fc80007f9e0ff */
[----:B------:R-:W-:Y:S01]  /*23f0*/  F2FP.BF16.F32.PACK_AB R168, RZ, R168 ;  /* 0x000000a8ffa8723e */ /* 0x000fe200000010ff */
[----:B------:R-:W-:Y:S01]  /*2400*/  IMAD.X R172, R169, 0x1, R21, P4 ;  /* 0x00000001a9ac7824 */ /* 0x000fe200020e0615 */
[C---:B------:R-:W-:Y:S02]  /*2410*/  LEA R170, P4, R89.reuse, R8, 0x1 ;  /* 0x0000000859aa7211 */ /* 0x040fe400078808ff */
[----:B------:R-:W-:Y:S02]  /*2420*/  PRMT R167, R168, 0x7610, R167 ;  /* 0x00007610a8a77816 */ /* 0x000fe400000000a7 */
[----:B------:R-:W-:Y:S02]  /*2430*/  PRMT R168, R88, 0x7610, R168 ;  /* 0x0000761058a87816 */ /* 0x000fe400000000a8 */
[----:B------:R-:W-:Y:S01]  /*2440*/  LEA.HI.X R171, R89, R9, R172, 0x1, P4 ;  /* 0x0000000959ab7211 */ /* 0x000fe200020f0cac */
[----:B------:R1:W-:Y:S04]  /*2450*/  @P3 STG.E.U16 desc[UR36][R158.64+0x2], R167 ;  /* 0x000002a79e003986 */ /* 0x0003e8000c101524 */
[----:B------:R2:W3:Y:S01]  /*2460*/  @P1 LDG.E.LTC128B.U16 R168, desc[UR36][R170.64] ;  /* 0x00000024aaa81981 */ /* 0x0004e2000c1e1520 */
[----:B------:R-:W-:Y:S01]  /*2470*/  IADD3 R166, P3, R6, R166, RZ ;  /* 0x000000a606a67210 */ /* 0x000fe20007f7e0ff */
[----:B------:R-:W-:Y:S03]  /*2480*/  BSSY B1, `(.L_x_39) ;  /* 0x0000012000017945 */ /* 0x000fe60003800000 */
[----:B-1----:R-:W-:Y:S01]  /*2490*/  IADD3.X R167, R7, R169, RZ, P3, !PT ;  /* 0x000000a907a77210 */ /* 0x002fe20001ffe4ff */
[----:B------:R-:W-:-:S02]  /*24a0*/  IMAD.SHL.U32 R169, R4, 0x10, RZ ;  /* 0x0000001004a97824 */ /* 0x000fc400078e00ff */
[----:B------:R-:W-:-:S03]  /*24b0*/  IMAD.WIDE.U32 R166, R23, R10, R166 ;  /* 0x0000000a17a67225 */ /* 0x000fc600078e00a6 */
[----:B--2---:R-:W-:Y:S01]  /*24c0*/  IADD3 R170, P3, R169, R158, RZ ;  /* 0x0000009ea9aa7210 */ /* 0x004fe20007f7e0ff */
[----:B------:R-:W-:Y:S01]  /*24d0*/  IMAD.IADD R172, R11, 0x1, R167 ;  /* 0x000000010bac7824 */ /* 0x000fe200078e02a7 */
[----:B------:R-:W-:-:S05]  /*24e0*/  SHF.L.U64.HI R167, R4, 0x4, R5 ;  /* 0x0000000404a77819 */ /* 0x000fca0000010205 */
[----:B------:R-:W-:Y:S02]  /*24f0*/  IMAD.X R171, R167, 0x1, R159, P3 ;  /* 0x00000001a7ab7824 */ /* 0x000fe400018e069f */
[----:B---3--:R-:W-:-:S04]  /*2500*/  IMAD.U32 R88, R168, 0x10000, RZ ;  /* 0x00010000a8587824 */ /* 0x008fc800078e00ff */
[----:B------:R-:W-:Y:S01]  /*2510*/  FMUL R89, R88, R155 ;  /* 0x0000009b58597220 */ /* 0x000fe20000400000 */
[----:B------:R-:W-:-:S03]  /*2520*/  LEA R88, P4, R166, R8, 0x1 ;  /* 0x00000008a6587211 */ /* 0x000fc600078808ff */
[----:B------:R-:W-:Y:S01]  /*2530*/  FFMA R90, R90, R154, R89 ;  /* 0x0000009a5a5a7223 */ /* 0x000fe20000000059 */
[----:B------:R-:W-:Y:S02]  /*2540*/  LEA.HI.X R89, R166, R9, R172, 0x1, P4 ;  /* 0x00000009a6597211 */ /* 0x000fe400020f0cac */
[----:B------:R-:W-:Y:S02]  /*2550*/  ISETP.GT.AND P4, PT, R0, 0x1, P0 ;  /* 0x000000010000780c */ /* 0x000fe40000784270 */
[----:B------:R-:W-:-:S05]  /*2560*/  F2FP.BF16.F32.PACK_AB R90, RZ, R90 ;  /* 0x0000005aff5a723e */ /* 0x000fca00000010ff */
[----:B------:R1:W-:Y:S06]  /*2570*/  @P1 STG.E.U16 desc[UR36][R170.64], R90 ;  /* 0x0000005aaa001986 */ /* 0x0003ec000c101524 */
[----:B------:R-:W-:Y:S05]  /*2580*/  @!P4 BRA `(.L_x_40) ;  /* 0x000000000004c947 */ /* 0x000fea0003800000 */
[----:B------:R2:W5:Y:S02]  /*2590*/  LDG.E.LTC128B.U16 R168, desc[UR36][R88.64+0x2] ;  /* 0x0000022458a87981 */ /* 0x000564000c1e1520 */
.L_x_40:
[----:B------:R-:W-:Y:S05]  /*25a0*/  BSYNC B1 ;  /* 0x0000000000017941 */ /* 0x000fea0003800000 */
.L_x_39:
[----:B-1---5:R-:W-:Y:S01]  /*25b0*/  IMAD.U32 R90, R168, 0x10000, RZ ;  /* 0x00010000a85a7824 */ /* 0x022fe200078e00ff */
[----:B------:R-:W-:Y:S01]  /*25c0*/  ISETP.GT.AND P1, PT, R0, 0x8, P2 ;  /* 0x000000080000780c */ /* 0x000fe20001724270 */
[----:B------:R-:W-:Y:S02]  /*25d0*/  BSSY B1, `(.L_x_41) ;  /* 0x000000a000017945 */ /* 0x000fe40003800000 */
[----:B------:R-:W-:-:S04]  /*25e0*/  FMUL R90, R90, R155 ;  /* 0x0000009b5a5a7220 */ /* 0x000fc80000400000 */
[----:B------:R-:W-:Y:S01]  /*25f0*/  FFMA R90, R91, R154, R90 ;  /* 0x0000009a5b5a7223 */ /* 0x000fe2000000005a */
[----:B------:R-:W-:-:S04]  /*2600*/  @P4 IMAD.MOV.U32 R91, RZ, RZ, R171 ;  /* 0x000000ffff5b4224 */ /* 0x000fc800078e00ab */
[----:B------:R-:W-:-:S04]  /*2610*/  F2FP.BF16.F32.PACK_AB R90, RZ, R90 ;  /* 0x0000005aff5a723e */ /* 0x000fc800000010ff */
[----:B------:R-:W-:Y:S01]  /*2620*/  PRMT R166, R90, 0x7610, R166 ;  /* 0x000076105aa67816 */ /* 0x000fe200000000a6 */
[----:B------:R-:W-:-:S05]  /*2630*/  @P4 IMAD.MOV.U32 R90, RZ, RZ, R170 ;  /* 0x000000ffff5a4224 */ /* 0x000fca00078e00aa */
[----:B------:R1:W-:Y:S01]  /*2640*/  @P4 STG.E.U16 desc[UR36][R90.64+0x2], R166 ;  /* 0x000002a65a004986 */ /* 0x0003e2000c101524 */
[----:B------:R-:W-:Y:S05]  /*2650*/  @!P1 BRA `(.L_x_42) ;  /* 0x0000000000049947 */ /* 0x000fea0003800000 */
[----:B------:R3:W5:Y:S02]  /*2660*/  LDG.E.LTC128B.U16 R168, desc[UR36][R160.64+0x10] ;  /* 0x00001024a0a87981 */ /* 0x000764000c1e1520 */
.L_x_42:
[----:B------:R-:W-:Y:S05]  /*2670*/  BSYNC B1 ;  /* 0x0000000000017941 */ /* 0x000fea0003800000 */
.L_x_41:
[----:B-1---5:R-:W-:Y:S01]  /*2680*/  IMAD.U32 R90, R168, 0x10000, RZ ;  /* 0x00010000a85a7824 */ /* 0x022fe200078e00ff */
[----:B------:R-:W-:Y:S01]  /*2690*/  ISETP.GT.AND P3, PT, R0, 0x9, P2 ;  /* 0x000000090000780c */ /* 0x000fe20001764270 */
[----:B------:R-:W-:Y:S02]  /*26a0*/  BSSY B1, `(.L_x_43) ;  /* 0x000000a000017945 */ /* 0x000fe40003800000 */
[----:B------:R-:W-:Y:S01]  /*26b0*/  FMUL R91, R90, R155 ;  /* 0x0000009b5a5b7220 */ /* 0x000fe20000400000 */
[----:B------:R-:W-:-:S03]  /*26c0*/  @P1 IMAD.MOV.U32 R90, RZ, RZ, R158 ;  /* 0x000000ffff5a1224 */ /* 0x000fc600078e009e */
[----:B------:R-:W-:-:S05]  /*26d0*/  FFMA R91, R92, R154, R91 ;  /* 0x0000009a5c5b7223 */ /* 0x000fca000000005b */
[----:B------:R-:W-:-:S04]  /*26e0*/  F2FP.BF16.F32.PACK_AB R91, RZ, R91 ;  /* 0x0000005bff5b723e */ /* 0x000fc800000010ff */
[----:B------:R-:W-:Y:S01]  /*26f0*/  PRMT R92, R91, 0x7610, R92 ;  /* 0x000076105b5c7816 */ /* 0x000fe2000000005c */
[----:B------:R-:W-:-:S05]  /*2700*/  @P1 IMAD.MOV.U32 R91, RZ, RZ, R159 ;  /* 0x000000ffff5b1224 */ /* 0x000fca00078e009f */
[----:B------:R1:W-:Y:S01]  /*2710*/  @P1 STG.E.U16 desc[UR36][R90.64+0x10], R92 ;  /* 0x0000105c5a001986 */ /* 0x0003e2000c101524 */
[----:B------:R-:W-:Y:S05]  /*2720*/  @!P3 BRA `(.L_x_44) ;  /* 0x000000000004b947 */ /* 0x000fea0003800000 */
[----:B------:R4:W5:Y:S02]  /*2730*/  LDG.E.LTC128B.U16 R168, desc[UR36][R160.64+0x12] ;  /* 0x00001224a0a87981 */ /* 0x000964000c1e1520 */
.L_x_44:
[----:B------:R-:W-:Y:S05]  /*2740*/  BSYNC B1 ;  /* 0x0000000000017941 */ /* 0x000fea0003800000 */
.L_x_43:
[----:B-1---5:R-:W-:Y:S01]  /*2750*/  IMAD.U32 R90, R168, 0x10000, RZ ;  /* 0x00010000a85a7824 */ /* 0x022fe200078e00ff */
[----:B------:R-:W-:Y:S01]  /*2760*/  ISETP.GT.AND P1, PT, R0, 0x8, P0 ;  /* 0x000000080000780c */ /* 0x000fe20000724270 */
[----:B------:R-:W-:Y:S01]  /*2770*/  @P3 IMAD.MOV.U32 R91, RZ, RZ, R159 ;  /* 0x000000ffff5b3224 */ /* 0x000fe200078e009f */
[----:B------:R-:W-:Y:S01]  /*2780*/  BSSY B1, `(.L_x_45) ;  /* 0x0000009000017945 */ /* 0x000fe20003800000 */
[----:B------:R-:W-:-:S04]  /*2790*/  FMUL R90, R90, R155 ;  /* 0x0000009b5a5a7220 */ /* 0x000fc80000400000 */
[----:B------:R-:W-:-:S05]  /*27a0*/  FFMA R90, R93, R154, R90 ;  /* 0x0000009a5d5a7223 */ /* 0x000fca000000005a */
[----:B------:R-:W-:-:S04]  /*27b0*/  F2FP.BF16.F32.PACK_AB R90, RZ, R90 ;  /* 0x0000005aff5a723e */ /* 0x000fc800000010ff */
[----:B------:R-:W-:Y:S01]  /*27c0*/  PRMT R92, R90, 0x7610, R92 ;  /* 0x000076105a5c7816 */ /* 0x000fe2000000005c */
[----:B------:R-:W-:-:S05]  /*27d0*/  @P3 IMAD.MOV.U32 R90, RZ, RZ, R158 ;  /* 0x000000ffff5a3224 */ /* 0x000fca00078e009e */
[----:B------:R1:W-:Y:S01]  /*27e0*/  @P3 STG.E.U16 desc[UR36][R90.64+0x12], R92 ;  /* 0x0000125c5a003986 */ /* 0x0003e2000c101524 */
[----:B------:R-:W-:Y:S05]  /*27f0*/  @!P1 BRA `(.L_x_46) ;  /* 0x0000000000049947 */ /* 0x000fea0003800000 */
[----:B------:R0:W5:Y:S02]  /*2800*/  LDG.E.LTC128B.U16 R168, desc[UR36][R88.64+0x10] ;  /* 0x0000102458a87981 */ /* 0x000164000c1e1520 */
.L_x_46:
[----:B------:R-:W-:Y:S05]  /*2810*/  BSYNC B1 ;  /* 0x0000000000017941 */ /* 0x000fea0003800000 */
.L_x_45:
[----:B-1---5:R-:W-:Y:S01]  /*2820*/  SHF.L.U32 R90, R168, 0x10, RZ ;  /* 0x00000010a85a7819 */ /* 0x022fe200000006ff */
[----:B------:R-:W-:Y:S01]  /*2830*/  BSSY B1, `(.L_x_47) ;  /* 0x000000b000017945 */ /* 0x000fe20003800000 */
[----:B------:R-:W-:-:S03]  /*2840*/  ISETP.GT.AND P3, PT, R0, 0x9, P0 ;  /* 0x000000090000780c */ /* 0x000fc60000764270 */
        /* <DEDUP_REMOVED lines=9> */
.L_x_48:
[----:B------:R-:W-:Y:S05]  /*28e0*/  BSYNC B1 ;  /* 0x0000000000017941 */ /* 0x000fea0003800000 */
.L_x_47:
        /* <DEDUP_REMOVED lines=12> */
.L_x_50:
[----:B------:R-:W-:Y:S05]  /*29b0*/  BSYNC B1 ;  /* 0x0000000000017941 */ /* 0x000fea0003800000 */
.L_x_49:
        /* <DEDUP_REMOVED lines=12> */
.L_x_52:
[----:B------:R-:W-:Y:S05]  /*2a80*/  BSYNC B1 ;  /* 0x0000000000017941 */ /* 0x000fea0003800000 */
.L_x_51:
        /* <DEDUP_REMOVED lines=12> */
.L_x_54:
[----:B------:R-:W-:Y:S05]  /*2b50*/  BSYNC B1 ;  /* 0x0000000000017941 */ /* 0x000fea0003800000 */
.L_x_53:
[----:B-1---5:R-:W-:Y:S01]  /*2b60*/  IMAD.U32 R90, R168, 0x10000, RZ ;  /* 0x00010000a85a7824 */ /* 0x022fe200078e00ff */
[----:B------:R-:W-:Y:S01]  /*2b70*/  ISETP.GT.AND P3, PT, R0, 0x11, P0 ;  /* 0x000000110000780c */ /* 0x000fe20000764270 */
[----:B------:R-:W-:Y:S02]  /*2b80*/  BSSY B1, `(.L_x_55) ;  /* 0x000000a000017945 */ /* 0x000fe40003800000 */
[----:B------:R-:W-:Y:S01]  /*2b90*/  FMUL R91, R90, R155 ;  /* 0x0000009b5a5b7220 */ /* 0x000fe20000400000 */
[----:B------:R-:W-:-:S03]  /*2ba0*/  @P1 IMAD.MOV.U32 R90, RZ, RZ, R170 ;  /* 0x000000ffff5a1224 */ /* 0x000fc600078e00aa */
[----:B------:R-:W-:-:S05]  /*2bb0*/  FFMA R91, R98, R154, R91 ;  /* 0x0000009a625b7223 */ /* 0x000fca000000005b */
[----:B------:R-:W-:-:S04]  /*2bc0*/  F2FP.BF16.F32.PACK_AB R91, RZ, R91 ;  /* 0x0000005bff5b723e */ /* 0x000fc800000010ff */
[----:B------:R-:W-:Y:S02]  /*2bd0*/  PRMT R92, R91, 0x7610, R92 ;  /* 0x000076105b5c7816 */ /* 0x000fe4000000005c */
[----:B------:R-:W-:-:S05]  /*2be0*/  @P1 MOV R91, R171 ;  /* 0x000000ab005b1202 */ /* 0x000fca0000000f00 */
[----:B------:R1:W-:Y:S01]  /*2bf0*/  @P1 STG.E.U16 desc[UR36][R90.64+0x20], R92 ;  /* 0x0000205c5a001986 */ /* 0x0003e2000c101524 */
[----:B------:R-:W-:Y:S05]  /*2c00*/  @!P3 BRA `(.L_x_56) ;  /* 0x000000000004b947 */ /* 0x000fea0003800000 */
[----:B------:R0:W5:Y:S02]  /*2c10*/  LDG.E.LTC128B.U16 R168, desc[UR36][R88.64+0x22] ;  /* 0x0000222458a87981 */ /* 0x000164000c1e1520 */
.L_x_56:
[----:B------:R-:W-:Y:S05]  /*2c20*/  BSYNC B1 ;  /* 0x0000000000017941 */ /* 0x000fea0003800000 */
.L_x_55:
        /* <DEDUP_REMOVED lines=12> */
.L_x_58:
[----:B------:R-:W-:Y:S05]  /*2cf0*/  BSYNC B1 ;  /* 0x0000000000017941 */ /* 0x000fea0003800000 */
.L_x_57:
        /* <DEDUP_REMOVED lines=12> */
.L_x_60:
[----:B------:R-:W-:Y:S05]  /*2dc0*/  BSYNC B1 ;  /* 0x0000000000017941 */ /* 0x000fea0003800000 */
.L_x_59:
        /* <DEDUP_REMOVED lines=12> */
.L_x_62:
[----:B------:R-:W-:Y:S05]  /*2e90*/  BSYNC B1 ;  /* 0x0000000000017941 */ /* 0x000fea0003800000 */
.L_x_61:
        /* <DEDUP_REMOVED lines=12> */
.L_x_64:
[----:B------:R-:W-:Y:S05]  /*2f60*/  BSYNC B1 ;  /* 0x0000000000017941 */ /* 0x000fea0003800000 */
.L_x_63:
[----:B-1---5:R-:W-:Y:S01]  /*2f70*/  IMAD.U32 R90, R168, 0x10000, RZ ;  /* 0x00010000a85a7824 */ /* 0x022fe200078e00ff */
[----:B------:R-:W-:Y:S01]  /*2f80*/  ISETP.GT.AND P1, PT, R0, 0x20, P2 ;  /* 0x000000200000780c */ /* 0x000fe20001724270 */
[----:B------:R-:W-:Y:S01]  /*2f90*/  @P3 IMAD.MOV.U32 R91, RZ, RZ, R171 ;  /* 0x000000ffff5b3224 */ /* 0x000fe200078e00ab */
[----:B------:R-:W-:Y:S01]  /*2fa0*/  BSSY B1, `(.L_x_65) ;  /* 0x0000009000017945 */ /* 0x000fe20003800000 */
[----:B------:R-:W-:-:S04]  /*2fb0*/  FMUL R90, R90, R155 ;  /* 0x0000009b5a5a7220 */ /* 0x000fc80000400000 */
[----:B------:R-:W-:-:S05]  /*2fc0*/  FFMA R90, R103, R154, R90 ;  /* 0x0000009a675a7223 */ /* 0x000fca000000005a */
[----:B------:R-:W-:-:S04]  /*2fd0*/  F2FP.BF16.F32.PACK_AB R90, RZ, R90 ;  /* 0x0000005aff5a723e */ /* 0x000fc800000010ff */
[----:B------:R-:W-:Y:S02]  /*2fe0*/  PRMT R92, R90, 0x7610, R92 ;  /* 0x000076105a5c7816 */ /* 0x000fe4000000005c */
[----:B------:R-:W-:-:S05]  /*2ff0*/  @P3 MOV R90, R170 ;  /* 0x000000aa005a3202 */ /* 0x000fca0000000f00 */
[----:B------:R1:W-:Y:S01]  /*3000*/  @P3 STG.E.U16 desc[UR36][R90.64+0x32], R92 ;  /* 0x0000325c5a003986 */ /* 0x0003e2000c101524 */
[----:B------:R-:W-:Y:S05]  /*3010*/  @!P1 BRA `(.L_x_66) ;  /* 0x0000000000049947 */ /* 0x000fea0003800000 */
[----:B------:R0:W5:Y:S02]  /*3020*/  LDG.E.LTC128B.U16 R168, desc[UR36][R160.64+0x40] ;  /* 0x00004024a0a87981 */ /* 0x000164000c1e1520 */
.L_x_66:
[----:B------:R-:W-:Y:S05]  /*3030*/  BSYNC B1 ;  /* 0x0000000000017941 */ /* 0x000fea0003800000 */
.L_x_65:
        /* <DEDUP_REMOVED lines=12> */
.L_x_68:
[----:B------:R-:W-:Y:S05]  /*3100*/  BSYNC B1 ;  /* 0x0000000000017941 */ /* 0x000fea0003800000 */
.L_x_67:
        /* <DEDUP_REMOVED lines=12> */
.L_x_70:
[----:B------:R-:W-:Y:S05]  /*31d0*/  BSYNC B1 ;  /* 0x0000000000017941 */ /* 0x000fea0003800000 */
.L_x_69:
        /* <DEDUP_REMOVED lines=12> */
.L_x_72:
[----:B------:R-:W-:Y:S05]  /*32a0*/  BSYNC B1 ;  /* 0x0000000000017941 */ /* 0x000fea0003800000 */
.L_x_71:
        /* <DEDUP_REMOVED lines=12> */
.L_x_74:
[----:B------:R-:W-:Y:S05]  /*3370*/  BSYNC B1 ;  /* 0x0000000000017941 */ /* 0x000fea0003800000 */
.L_x_73:
        /* <DEDUP_REMOVED lines=12> */
.L_x_76:
[----:B------:R-:W-:Y:S05]  /*3440*/  BSYNC B1 ;  /* 0x0000000000017941 */ /* 0x000fea0003800000 */
.L_x_75:
        /* <DEDUP_REMOVED lines=12> */
.L_x_78:
[----:B------:R-:W-:Y:S05]  /*3510*/  BSYNC B1 ;  /* 0x0000000000017941 */ /* 0x000fea0003800000 */
.L_x_77:
        /* <DEDUP_REMOVED lines=12> */
.L_x_80:
[----:B------:R-:W-:Y:S05]  /*35e0*/  BSYNC B1 ;  /* 0x0000000000017941 */ /* 0x000fea0003800000 */
.L_x_79:
        /* <DEDUP_REMOVED lines=12> */
.L_x_82:
[----:B------:R-:W-:Y:S05]  /*36b0*/  BSYNC B1 ;  /* 0x0000000000017941 */ /* 0x000fea0003800000 */
.L_x_81:
        /* <DEDUP_REMOVED lines=12> */
.L_x_84:
[----:B------:R-:W-:Y:S05]  /*3780*/  BSYNC B1 ;  /* 0x0000000000017941 */ /* 0x000fea0003800000 */
.L_x_83:
        /* <DEDUP_REMOVED lines=12> */
.L_x_86:
[----:B------:R-:W-:Y:S05]  /*3850*/  BSYNC B1 ;  /* 0x0000000000017941 */ /* 0x000fea0003800000 */
.L_x_85:
        /* <DEDUP_REMOVED lines=12> */
.L_x_88:
[----:B------:R-:W-:Y:S05]  /*3920*/  BSYNC B1 ;  /* 0x0000000000017941 */ /* 0x000fea0003800000 */
.L_x_87:
        /* <DEDUP_REMOVED lines=12> */
.L_x_90:
[----:B------:R-:W-:Y:S05]  /*39f0*/  BSYNC B1 ;  /* 0x0000000000017941 */ /* 0x000fea0003800000 */
.L_x_89:
        /* <DEDUP_REMOVED lines=12> */
.L_x_92:
[----:B------:R-:W-:Y:S05]  /*3ac0*/  BSYNC B1 ;  /* 0x0000000000017941 */ /* 0x000fea0003800000 */
.L_x_91:
        /* <DEDUP_REMOVED lines=12> */
.L_x_94:
[----:B------:R-:W-:Y:S05]  /*3b90*/  BSYNC B1 ;  /* 0x0000000000017941 */ /* 0x000fea0003800000 */
.L_x_93:
        /* <DEDUP_REMOVED lines=12> */
.L_x_96:
[----:B------:R-:W-:Y:S05]  /*3c60*/  BSYNC B1 ;  /* 0x0000000000017941 */ /* 0x000fea0003800000 */
.L_x_95:
        /* <DEDUP_REMOVED lines=12> */
.L_x_98:
[----:B------:R-:W-:Y:S05]  /*3d30*/  BSYNC B1 ;  /* 0x0000000000017941 */ /* 0x000fea0003800000 */
.L_x_97:
        /* <DEDUP_REMOVED lines=12> */
.L_x_100:
[----:B------:R-:W-:Y:S05]  /*3e00*/  BSYNC B1 ;  /* 0x0000000000017941 */ /* 0x000fea0003800000 */
.L_x_99:
[----:B-1---5:R-:W-:Y:S01]  /*3e10*/  IMAD.U32 R90, R168, 0x10000, RZ ;  /* 0x00010000a85a7824 */ /* 0x022fe200078e00ff */
[----:B------:R-:W-:Y:S01]  /*3e20*/  @P3 MOV R91, R159 ;  /* 0x0000009f005b3202 */ /* 0x000fe20000000f00 */
[----:B------:R-:W-:Y:S01]  /*3e30*/  BSSY B1, `(.L_x_101) ;  /* 0x000000a000017945 */ /* 0x000fe20003800000 */
[----:B------:R-:W-:Y:S01]  /*3e40*/  ISETP.GT.AND P1, PT, R0, 0x40, P0 ;  /* 0x000000400000780c */ /* 0x000fe20000724270 */
        /* <DEDUP_REMOVED lines=8> */
.L_x_102:
[----:B------:R-:W-:Y:S05]  /*3ed0*/  BSYNC B1 ;  /* 0x0000000000017941 */ /* 0x000fea0003800000 */
.L_x_101:
        /* <DEDUP_REMOVED lines=12> */
.L_x_104:
[----:B------:R-:W-:Y:S05]  /*3fa0*/  BSYNC B1 ;  /* 0x0000000000017941 */ /* 0x000fea0003800000 */
.L_x_103:
        /* <DEDUP_REMOVED lines=12> */
.L_x_106:
[----:B------:R-:W-:Y:S05]  /*4070*/  BSYNC B1 ;  /* 0x0000000000017941 */ /* 0x000fea0003800000 */
.L_x_105:
        /* <DEDUP_REMOVED lines=12> */
.L_x_108:
[----:B------:R-:W-:Y:S05]  /*4140*/  BSYNC B1 ;  /* 0x0000000000017941 */ /* 0x000fea0003800000 */
.L_x_107:
        /* <DEDUP_REMOVED lines=12> */
.L_x_110:
[----:B------:R-:W-:Y:S05]  /*4210*/  BSYNC B1 ;  /* 0x0000000000017941 */ /* 0x000fea0003800000 */
.L_x_109:
        /* <DEDUP_REMOVED lines=12> */
.L_x_112:
[----:B------:R-:W-:Y:S05]  /*42e0*/  BSYNC B1 ;  /* 0x0000000000017941 */ /* 0x000fea0003800000 */
.L_x_111:
        /* <DEDUP_REMOVED lines=12> */
.L_x_114:
[----:B------:R-:W-:Y:S05]  /*43b0*/  BSYNC B1 ;  /* 0x0000000000017941 */ /* 0x000fea0003800000 */
.L_x_113:
        /* <DEDUP_REMOVED lines=12> */
.L_x_116:
[----:B------:R-:W-:Y:S05]  /*4480*/  BSYNC B1 ;  /* 0x0000000000017941 */ /* 0x000fea0003800000 */
.L_x_115:
        /* <DEDUP_REMOVED lines=12> */
.L_x_118:
[----:B------:R-:W-:Y:S05]  /*4550*/  BSYNC B1 ;  /* 0x0000000000017941 */ /* 0x000fea0003800000 */
.L_x_117:
[----:B-1---5:R-:W-:Y:S01]  /*4560*/  IMAD.U32 R90, R168, 0x10000, RZ ;  /* 0x00010000a85a7824 */ /* 0x022fe200078e00ff */
[----:B------:R-:W-:Y:S01]  /*4570*/  ISETP.GT.AND P3, PT, R0, 0x51, P0 ;  /* 0x000000510000780c */ /* 0x000fe20000764270 */
[----:B------:R-:W-:Y:S02]  /*4580*/  BSSY B1, `(.L_x_119) ;  /* 0x000000a000017945 */ /* 0x000fe40003800000 */
[----:B------:R-:W-:Y:S01]  /*4590*/  FMUL R91, R90, R155 ;  /* 0x0000009b5a5b7220 */ /* 0x000fe20000400000 */
[----:B------:R-:W-:-:S03]  /*45a0*/  @P1 MOV R90, R170 ;  /* 0x000000aa005a1202 */ /* 0x000fc60000000f00 */
[----:B------:R-:W-:-:S05]  /*45b0*/  FFMA R91, R130, R154, R91 ;  /* 0x0000009a825b7223 */ /* 0x000fca000000005b */
[----:B------:R-:W-:-:S04]  /*45c0*/  F2FP.BF16.F32.PACK_AB R91, RZ, R91 ;  /* 0x0000005bff5b723e */ /* 0x000fc800000010ff */
[----:B------:R-:W-:Y:S01]  /*45d0*/  PRMT R92, R91, 0x7610, R92 ;  /* 0x000076105b5c7816 */ /* 0x000fe2000000005c */
[----:B------:R-:W-:-:S05]  /*45e0*/  @P1 IMAD.MOV.U32 R91, RZ, RZ, R171 ;  /* 0x000000ffff5b1224 */ /* 0x000fca00078e00ab */
[----:B------:R1:W-:Y:S01]  /*45f0*/  @P1 STG.E.U16 desc[UR36][R90.64+0xa0], R92 ;  /* 0x0000a05c5a001986 */ /* 0x0003e2000c101524 */
[----:B------:R-:W-:Y:S05]  /*4600*/  @!P3 BRA `(.L_x_120) ;  /* 0x000000000004b947 */ /* 0x000fea0003800000 */
[----:B------:R0:W5:Y:S02]  /*4610*/  LDG.E.LTC128B.U16 R168, desc[UR36][R88.64+0xa2] ;  /* 0x0000a22458a87981 */ /* 0x000164000c1e1520 */
.L_x_120:
[----:B------:R-:W-:Y:S05]  /*4620*/  BSYNC B1 ;  /* 0x0000000000017941 */ /* 0x000fea0003800000 */
.L_x_119:
        /* <DEDUP_REMOVED lines=12> */
.L_x_122:
[----:B------:R-:W-:Y:S05]  /*46f0*/  BSYNC B1 ;  /* 0x0000000000017941 */ /* 0x000fea0003800000 */
.L_x_121:
        /* <DEDUP_REMOVED lines=12> */
.L_x_124:
[----:B------:R-:W-:Y:S05]  /*47c0*/  BSYNC B1 ;  /* 0x0000000000017941 */ /* 0x000fea0003800000 */
.L_x_123:
        /* <DEDUP_REMOVED lines=12> */
.L_x_126:
[----:B------:R-:W-:Y:S05]  /*4890*/  BSYNC B1 ;  /* 0x0000000000017941 */ /* 0x000fea0003800000 */
.L_x_125:
        /* <DEDUP_REMOVED lines=12> */
.L_x_128:
[----:B------:R-:W-:Y:S05]  /*4960*/  BSYNC B1 ;  /* 0x0000000000017941 */ /* 0x000fea0003800000 */
.L_x_127:
        /* <DEDUP_REMOVED lines=12> */
.L_x_130:
[----:B------:R-:W-:Y:S05]  /*4a30*/  BSYNC B1 ;  /* 0x0000000000017941 */ /* 0x000fea0003800000 */
.L_x_129:
        /* <DEDUP_REMOVED lines=12> */
.L_x_132:
[----:B------:R-:W-:Y:S05]  /*4b00*/  BSYNC B1 ;  /* 0x0000000000017941 */ /* 0x000fea0003800000 */
.L_x_131:
        /* <DEDUP_REMOVED lines=12> */
.L_x_134:
[----:B------:R-:W-:Y:S05]  /*4bd0*/  BSYNC B1 ;  /* 0x0000000000017941 */ /* 0x000fea0003800000 */
.L_x_133:
        /* <DEDUP_REMOVED lines=12> */
.L_x_136:
[----:B------:R-:W-:Y:S05]  /*4ca0*/  BSYNC B1 ;  /* 0x0000000000017941 */ /* 0x000fea0003800000 */
.L_x_135:
[----:B-1---5:R-:W-:Y:S01]  /*4cb0*/  SHF.L.U32 R90, R168, 0x10, RZ ;  /* 0x00000010a85a7819 */ /* 0x022fe200000006ff */
[----:B------:R-:W-:Y:S01]  /*4cc0*/  @P3 IMAD.MOV.U32 R91, RZ, RZ, R171 ;  /* 0x000000ffff5b3224 */ /* 0x000fe200078e00ab */
[----:B------:R-:W-:Y:S01]  /*4cd0*/  ISETP.GT.AND P1, PT, R0, 0x68, P2 ;  /* 0x000000680000780c */ /* 0x000fe20001724270 */
[----:B------:R-:W-:Y:S02]  /*4ce0*/  BSSY B1, `(.L_x_137) ;  /* 0x0000009000017945 */ /* 0x000fe40003800000 */
        /* <DEDUP_REMOVED lines=8> */
.L_x_138:
[----:B------:R-:W-:Y:S05]  /*4d70*/  BSYNC B1 ;  /* 0x0000000000017941 */ /* 0x000fea0003800000 */
.L_x_137:
        /* <DEDUP_REMOVED lines=12> */
.L_x_140:
[----:B------:R-:W-:Y:S05]  /*4e40*/  BSYNC B1 ;  /* 0x0000000000017941 */ /* 0x000fea0003800000 */
.L_x_139:
        /* <DEDUP_REMOVED lines=12> */
.L_x_142:
[----:B------:R-:W-:Y:S05]  /*4f10*/  BSYNC B1 ;  /* 0x0000000000017941 */ /* 0x000fea0003800000 */
.L_x_141:
        /* <DEDUP_REMOVED lines=12> */
.L_x_144:
[----:B------:R-:W-:Y:S05]  /*4fe0*/  BSYNC B1 ;  /* 0x0000000000017941 */ /* 0x000fea0003800000 */
.L_x_143:
        /* <DEDUP_REMOVED lines=12> */
.L_x_146:
[----:B------:R-:W-:Y:S05]  /*50b0*/  BSYNC B1 ;  /* 0x0000000000017941 */ /* 0x000fea0003800000 */
.L_x_145:
        /* <DEDUP_REMOVED lines=12> */
.L_x_148:
[----:B------:R-:W-:Y:S05]  /*5180*/  BSYNC B1 ;  /* 0x0000000000017941 */ /* 0x000fea0003800000 */
.L_x_147:
        /* <DEDUP_REMOVED lines=12> */
.L_x_150:
[----:B------:R-:W-:Y:S05]  /*5250*/  BSYNC B1 ;  /* 0x0000000000017941 */ /* 0x000fea0003800000 */
.L_x_149:
        /* <DEDUP_REMOVED lines=12> */
.L_x_152:
[----:B------:R-:W-:Y:S05]  /*5320*/  BSYNC B1 ;  /* 0x0000000000017941 */ /* 0x000fea0003800000 */
.L_x_151:
        /* <DEDUP_REMOVED lines=12> */
.L_x_154:
[----:B------:R-:W-:Y:S05]  /*53f0*/  BSYNC B1 ;  /* 0x0000000000017941 */ /* 0x000fea0003800000 */
.L_x_153:
        /* <DEDUP_REMOVED lines=12> */
.L_x_156:
[----:B------:R-:W-:Y:S05]  /*54c0*/  BSYNC B1 ;  /* 0x0000000000017941 */ /* 0x000fea0003800000 */
.L_x_155:
        /* <DEDUP_REMOVED lines=12> */
.L_x_158:
[----:B------:R-:W-:Y:S05]  /*5590*/  BSYNC B1 ;  /* 0x0000000000017941 */ /* 0x000fea0003800000 */
.L_x_157:
[----:B-1---5:R-:W-:Y:S01]  /*55a0*/  IMAD.U32 R90, R168, 0x10000, RZ ;  /* 0x00010000a85a7824 */ /* 0x022fe200078e00ff */
[----:B------:R-:W-:Y:S01]  /*55b0*/  ISETP.GT.AND P1, PT, R0, 0x79, P0 ;  /* 0x000000790000780c */ /* 0x000fe20000724270 */
[----:B------:R-:W-:Y:S01]  /*55c0*/  BSSY B1, `(.L_x_159) ;  /* 0x000000c000017945 */ /* 0x000fe20003800000 */
[----:B------:R-:W-:Y:S01]  /*55d0*/  IADD3 R165, P0, R165, 0x80, RZ ;  /* 0x00000080a5a57810 */ /* 0x000fe20007f1e0ff */
[----:B------:R-:W-:Y:S01]  /*55e0*/  FMUL R91, R90, R155 ;  /* 0x0000009b5a5b7220 */ /* 0x000fe20000400000 */
[----:B------:R-:W-:-:S03]  /*55f0*/  @P3 IMAD.MOV.U32 R90, RZ, RZ, R170 ;  /* 0x000000ffff5a3224 */ /* 0x000fc600078e00aa */
[----:B------:R-:W-:Y:S01]  /*5600*/  FFMA R91, R150, R154, R91 ;  /* 0x0000009a965b7223 */ /* 0x000fe2000000005b */
[----:B------:R-:W-:-:S04]  /*5610*/  IMAD.X R153, RZ, RZ, R153, P0 ;  /* 0x000000ffff997224 */ /* 0x000fc800000e0699 */
[----:B------:R-:W-:-:S04]  /*5620*/  F2FP.BF16.F32.PACK_AB R91, RZ, R91 ;  /* 0x0000005bff5b723e */ /* 0x000fc800000010ff */
[----:B------:R-:W-:Y:S01]  /*5630*/  PRMT R92, R91, 0x7610, R92 ;  /* 0x000076105b5c7816 */ /* 0x000fe2000000005c */
[----:B------:R-:W-:-:S05]  /*5640*/  @P3 IMAD.MOV.U32 R91, RZ, RZ, R171 ;  /* 0x000000ffff5b3224 */ /* 0x000fca00078e00ab */
[----:B------:R1:W-:Y:S01]  /*5650*/  @P3 STG.E.U16 desc[UR36][R90.64+0xf0], R92 ;  /* 0x0000f05c5a003986 */ /* 0x0003e2000c101524 */
[----:B------:R-:W-:Y:S05]  /*5660*/  @!P1 BRA `(.L_x_160) ;  /* 0x0000000000049947 */ /* 0x000fea0003800000 */
[----:B------:R0:W5:Y:S02]  /*5670*/  LDG.E.LTC128B.U16 R168, desc[UR36][R88.64+0xf2] ;  /* 0x0000f22458a87981 */ /* 0x000164000c1e1520 */
.L_x_160:
[----:B------:R-:W-:Y:S05]  /*5680*/  BSYNC B1 ;  /* 0x0000000000017941 */ /* 0x000fea0003800000 */
.L_x_159:
[----:B0-2--5:R-:W-:Y:S01]  /*5690*/  IMAD.U32 R88, R168, 0x10000, RZ ;  /* 0x00010000a8587824 */ /* 0x025fe200078e00ff */
[----:B------:R-:W-:Y:S01]  /*56a0*/  ISETP.GT.AND P0, PT, R157, 0x80, PT ;  /* 0x000000809d00780c */ /* 0x000fe20003f04270 */
[-C--:B-1----:R-:W-:Y:S02]  /*56b0*/  IMAD R92, R153, R12.reuse, RZ ;  /* 0x0000000c995c7224 */ /* 0x082fe400078e02ff */
[----:B------:R-:W-:Y:S01]  /*56c0*/  FMUL R90, R88, R155 ;  /* 0x0000009b585a7220 */ /* 0x000fe20000400000 */
[----:B------:R-:W-:Y:S01]  /*56d0*/  IMAD.WIDE.U32 R88, R165, R12, R20 ;  /* 0x0000000ca5587225 */ /* 0x000fe200078e0014 */
[----:B------:R-:W-:-:S03]  /*56e0*/  ISETP.GT.AND P2, PT, R0, RZ, P0 ;  /* 0x000000ff0000720c */ /* 0x000fc60000744270 */
[----:B------:R-:W-:Y:S01]  /*56f0*/  FFMA R151, R151, R154, R90 ;  /* 0x0000009a97977223 */ /* 0x000fe2000000005a */
[----:B------:R-:W-:Y:S01]  /*5700*/  IMAD R99, R165, R13, R92 ;  /* 0x0000000da5637224 */ /* 0x000fe200078e025c */
[----:B------:R-:W-:-:S03]  /*5710*/  LEA R90, P3, R88, R8, 0x1 ;  /* 0x00000008585a7211 */ /* 0x000fc600078608ff */
[----:B------:R-:W-:Y:S01]  /*5720*/  IMAD.IADD R13, R89, 0x1, R99 ;  /* 0x00000001590d7824 */ /* 0x000fe200078e0263 */
[----:B------:R-:W-:-:S04]  /*5730*/  F2FP.BF16.F32.PACK_AB R151, RZ, R151 ;  /* 0x00000097ff97723e */ /* 0x000fc800000010ff */
[----:B------:R-:W-:Y:S01]  /*5740*/  LEA.HI.X R91, R88, R9, R13, 0x1, P3 ;  /* 0x00000009585b7211 */ /* 0x000fe200018f0c0d */
[----:B------:R0:W-:Y:S04]  /*5750*/  @P1 STG.E.U16 desc[UR36][R170.64+0xf2], R151 ;  /* 0x0000f297aa001986 */ /* 0x0001e8000c101524 */
[----:B------:R-:W2:Y:S01]  /*5760*/  @P2 LDG.E.LTC128B.U16 R168, desc[UR36][R90.64] ;  /* 0x000000245aa82981 */ /* 0x000ea2000c1e1520 */
[----:B------:R-:W-:Y:S01]  /*5770*/  IMAD.WIDE.U32 R88, R165, R12, R6 ;  /* 0x0000000ca5587225 */ /* 0x000fe200078e0006 */
[----:B------:R-:W-:Y:S01]  /*5780*/  SHF.L.U64.HI R97, R4, 0x8, R5 ;  /* 0x0000000804617819 */ /* 0x000fe20000010205 */
[----:B------:R-:W-:Y:S01]  /*5790*/  BSSY B1, `(.L_x_161) ;  /* 0x0000011000017945 */ /* 0x000fe20003800000 */
[----:B------:R-:W-:Y:S01]  /*57a0*/  ISETP.GT.AND P3, PT, R0, 0x1, P0 ;  /* 0x000000010000780c */ /* 0x000fe20000764270 */
[----:B------:R-:W-:-:S02]  /*57b0*/  IMAD.IADD R89, R99, 0x1, R89 ;  /* 0x0000000163597824 */ /* 0x000fc400078e0259 */
[----:B------:R-:W-:Y:S01]  /*57c0*/  IMAD.SHL.U32 R95, R4, 0x100, RZ ;  /* 0x00000100045f7824 */ /* 0x000fe200078e00ff */
[----:B--2---:R-:W-:-:S05]  /*57d0*/  SHF.L.U32 R92, R168, 0x10, RZ ;  /* 0x00000010a85c7819 */ /* 0x004fca00000006ff */
[----:B------:R-:W-:Y:S01]  /*57e0*/  FMUL R13, R92, R155 ;  /* 0x0000009b5c0d7220 */ /* 0x000fe20000400000 */
[----:B------:R-:W-:Y:S01]  /*57f0*/  IMAD.WIDE.U32 R92, R23, R10, R88 ;  /* 0x0000000a175c7225 */ /* 0x000fe200078e0058 */
[----:B------:R-:W-:-:S03]  /*5800*/  IADD3 R88, P1, R95, R158, RZ ;  /* 0x0000009e5f587210 */ /* 0x000fc60007f3e0ff */
[----:B------:R-:W-:Y:S01]  /*5810*/  FFMA R13, R24, R154, R13 ;  /* 0x0000009a180d7223 */ /* 0x000fe2000000000d */
[----:B------:R-:W-:Y:S01]  /*5820*/  IMAD.IADD R5, R11, 0x1, R93 ;  /* 0x000000010b057824 */ /* 0x000fe200078e025d */
[C---:B------:R-:W-:Y:S01]  /*5830*/  LEA R4, P4, R92.reuse, R8, 0x1 ;  /* 0x000000085c047211 */ /* 0x040fe200078808ff */
[----:B------:R-:W-:Y:S02]  /*5840*/  IMAD.X R89, R97, 0x1, R159, P1 ;  /* 0x0000000161597824 */ /* 0x000fe400008e069f */
[----:B------:R-:W-:Y:S02]  /*5850*/  F2FP.BF16.F32.PACK_AB R13, RZ, R13 ;  /* 0x0000000dff0d723e */ /* 0x000fe400000010ff */
[----:B------:R-:W-:-:S03]  /*5860*/  LEA.HI.X R5, R92, R9, R5, 0x1, P4 ;  /* 0x000000095c057211 */ /* 0x000fc600020f0c05 */
[----:B------:R0:W-:Y:S01]  /*5870*/  @P2 STG.E.U16 desc[UR36][R88.64], R13 ;  /* 0x0000000d58002986 */ /* 0x0001e2000c101524 */
[----:B------:R-:W-:Y:S05]  /*5880*/  @!P3 BRA `(.L_x_162) ;  /* 0x000000000004b947 */ /* 0x000fea0003800000 */
[----:B------:R1:W5:Y:S02]  /*5890*/  LDG.E.LTC128B.U16 R168, desc[UR36][R4.64+0x2] ;  /* 0x0000022404a87981 */ /* 0x000364000c1e1520 */
.L_x_162:
[----:B------:R-:W-:Y:S05]  /*58a0*/  BSYNC B1 ;  /* 0x0000000000017941 */ /* 0x000fea0003800000 */
.L_x_161:
[----:B------:R-:W-:Y:S01]  /*58b0*/  IMAD.WIDE.U32 R162, R165, R12, R162 ;  /* 0x0000000ca5a27225 */ /* 0x000fe200078e00a2 */
[----:B------:R-:W-:Y:S01]  /*58c0*/  ISETP.GT.AND P1, PT, R157, 0x88, PT ;  /* 0x000000889d00780c */ /* 0x000fe20003f24270 */
[----:B------:R-:W-:Y:S02]  /*58d0*/  BSSY B1, `(.L_x_163) ;  /* 0x0000012000017945 */ /* 0x000fe40003800000 */
[----:B-----5:R-:W-:Y:S01]  /*58e0*/  IMAD.U32 R20, R168, 0x10000, RZ ;  /* 0x00010000a8147824 */ /* 0x020fe200078e00ff */
[----:B------:R-:W-:Y:S01]  /*58f0*/  IADD3 R14, P2, R14, R162, RZ ;  /* 0x000000a20e0e7210 */ /* 0x000fe20007f5e0ff */
[----:B------:R-:W-:Y:S02]  /*5900*/  IMAD.IADD R99, R99, 0x1, R163 ;  /* 0x0000000163637824 */ /* 0x000fe400078e02a3 */
[----:B------:R-:W-:Y:S01]  /*5910*/  FMUL R20, R20, R155 ;  /* 0x0000009b14147220 */ /* 0x000fe20000400000 */
[----:B------:R-:W-:Y:S01]  /*5920*/  LEA R12, P4, R14, R8, 0x1 ;  /* 0x000000080e0c7211 */ /* 0x000fe200078808ff */
[----:B------:R-:W-:Y:S01]  /*5930*/  IMAD.X R21, R99, 0x1, R21, P2 ;  /* 0x0000000163157824 */ /* 0x000fe200010e0615 */
[----:B------:R-:W-:Y:S01]  /*5940*/  ISETP.GT.AND P2, PT, R0, RZ, P1 ;  /* 0x000000ff0000720c */ /* 0x000fe20000f44270 */
[----:B------:R-:W-:Y:S01]  /*5950*/  FFMA R20, R25, R154, R20 ;  /* 0x0000009a19147223 */ /* 0x000fe20000000014 */
[----:B------:R-:W-:-:S02]  /*5960*/  @P3 IMAD.MOV.U32 R15, RZ, RZ, R89 ;  /* 0x000000ffff0f3224 */ /* 0x000fc400078e0059 */
[----:B0-----:R-:W-:Y:S01]  /*5970*/  LEA.HI.X R13, R14, R9, R21, 0x1, P4 ;  /* 0x000000090e0d7211 */ /* 0x001fe200020f0c15 */
[----:B------:R-:W-:Y:S01]  /*5980*/  @P3 IMAD.MOV.U32 R14, RZ, RZ, R88 ;  /* 0x000000ffff0e3224 */ /* 0x000fe200078e0058 */
[----:B------:R-:W-:Y:S02]  /*5990*/  F2FP.BF16.F32.PACK_AB R20, RZ, R20 ;  /* 0x00000014ff14723e */ /* 0x000fe400000010ff */
[----:B------:R-:W-:-:S03]  /*59a0*/  IADD3 R6, P4, R6, R162, RZ ;  /* 0x000000a206067210 */ /* 0x000fc60007f9e0ff */
[----:B------:R0:W-:Y:S02]  /*59b0*/  @P3 STG.E.U16 desc[UR36][R14.64+0x2], R20 ;  /* 0x000002140e003986 */ /* 0x0001e4000c101524 */
[----:B------:R-:W-:Y:S01]  /*59c0*/  IMAD.X R7, R7, 0x1, R99, P4 ;  /* 0x0000000107077824 */ /* 0x000fe200020e0663 */
[----:B------:R-:W-:Y:S07]  /*59d0*/  @!P2 BRA `(.L_x_164) ;  /* 0x000000000004a947 */ /* 0x000fee0003800000 */
[----:B------:R2:W5:Y:S02]  /*59e0*/  LDG.E.LTC128B.U16 R168, desc[UR36][R12.64] ;  /* 0x000000240ca87981 */ /* 0x000564000c1e1520 */
.L_x_164:
[----:B------:R-:W-:Y:S05]  /*59f0*/  BSYNC B1 ;  /* 0x0000000000017941 */ /* 0x000fea0003800000 */
.L_x_163:
[----:B0----5:R-:W-:Y:S01]  /*5a00*/  IMAD.U32 R14, R168, 0x10000, RZ ;  /* 0x00010000a80e7824 */ /* 0x021fe200078e00ff */
[----:B------:R-:W-:Y:S01]  /*5a10*/  BSSY B1, `(.L_x_165) ;  /* 0x000000e000017945 */ /* 0x000fe20003800000 */
[----:B--2---:R-:W-:Y:S01]  /*5a20*/  IMAD.WIDE.U32 R12, R23, R10, R6 ;  /* 0x0000000a170c7225 */ /* 0x004fe200078e0006 */
[----:B------:R-:W-:-:S03]  /*5a30*/  IADD3 R6, P3, R88, R169, RZ ;  /* 0x000000a958067210 */ /* 0x000fc60007f7e0ff */
[----:B------:R-:W-:Y:S01]  /*5a40*/  FMUL R7, R14, R155 ;  /* 0x0000009b0e077220 */ /* 0x000fe20000400000 */
[----:B------:R-:W-:Y:S01]  /*5a50*/  IMAD.IADD R11, R11, 0x1, R13 ;  /* 0x000000010b0b7824 */ /* 0x000fe200078e020d */
[----:B------:R-:W-:Y:S02]  /*5a60*/  LEA R8, P4, R12, R8, 0x1 ;  /* 0x000000080c087211 */ /* 0x000fe400078808ff */
[----:B------:R-:W-:Y:S02]  /*5a70*/  FFMA R7, R26, R154, R7 ;  /* 0x0000009a1a077223 */ /* 0x000fe40000000007 */
[----:B------:R-:W-:-:S03]  /*5a80*/  LEA.HI.X R9, R12, R9, R11, 0x1, P4 ;  /* 0x000000090c097211 */ /* 0x000fc600020f0c0b */
[----:B------:R-:W-:Y:S02]  /*5a90*/  F2FP.BF16.F32.PACK_AB R10, RZ, R7 ;  /* 0x00000007ff0a723e */ /* 0x000fe400000010ff */
[----:B------:R-:W-:Y:S02]  /*5aa0*/  IADD3.X R7, R89, R167, RZ, P3, !PT ;  /* 0x000000a759077210 */ /* 0x000fe40001ffe4ff */
[----:B------:R-:W-:-:S03]  /*5ab0*/  ISETP.GT.AND P4, PT, R0, 0x1, P1 ;  /* 0x000000010000780c */ /* 0x000fc60000f84270 */
[----:B------:R0:W-:Y:S10]  /*5ac0*/  @P2 STG.E.U16 desc[UR36][R6.64], R10 ;  /* 0x0000000a06002986 */ /* 0x0001f4000c101524 */
[----:B------:R-:W-:Y:S05]  /*5ad0*/  @!P4 BRA `(.L_x_166) ;  /* 0x000000000004c947 */ /* 0x000fea0003800000 */
[----:B------:R2:W5:Y:S02]  /*5ae0*/  LDG.E.LTC128B.U16 R168, desc[UR36][R8.64+0x2] ;  /* 0x0000022408a87981 */ /* 0x000564000c1e1520 */
.L_x_166:
[----:B------:R-:W-:Y:S05]  /*5af0*/  BSYNC B1 ;  /* 0x0000000000017941 */ /* 0x000fea0003800000 */
.L_x_165:
[----:B0----5:R-:W-:Y:S01]  /*5b00*/  IMAD.U32 R10, R168, 0x10000, RZ ;  /* 0x00010000a80a7824 */ /* 0x021fe200078e00ff */
[----:B------:R-:W-:Y:S01]  /*5b10*/  ISETP.GT.AND P2, PT, R0, 0x8, P0 ;  /* 0x000000080000780c */ /* 0x000fe20000744270 */
[----:B------:R-:W-:Y:S02]  /*5b20*/  BSSY B1, `(.L_x_167) ;  /* 0x0000007000017945 */ /* 0x000fe40003800000 */
[----:B------:R-:W-:-:S04]  /*5b30*/  FMUL R10, R10, R155 ;  /* 0x0000009b0a0a7220 */ /* 0x000fc80000400000 */
[----:B------:R-:W-:-:S05]  /*5b40*/  FFMA R10, R27, R154, R10 ;  /* 0x0000009a1b0a7223 */ /* 0x000fca000000000a */
[----:B------:R-:W-:-:S05]  /*5b50*/  F2FP.BF16.F32.PACK_AB R10, RZ, R10 ;  /* 0x0000000aff0a723e */ /* 0x000fca00000010ff */
[----:B------:R0:W-:Y:S01]  /*5b60*/  @P4 STG.E.U16 desc[UR36][R6.64+0x2], R10 ;  /* 0x0000020a06004986 */ /* 0x0001e2000c101524 */
[----:B------:R-:W-:Y:S05]  /*5b70*/  @!P2 BRA `(.L_x_168) ;  /* 0x000000000004a947 */ /* 0x000fea0003800000 */
[----:B------:R0:W5:Y:S02]  /*5b80*/  LDG.E.LTC128B.U16 R168, desc[UR36][R4.64+0x10] ;  /* 0x0000102404a87981 */ /* 0x000164000c1e1520 */
.L_x_168:
[----:B------:R-:W-:Y:S05]  /*5b90*/  BSYNC B1 ;  /* 0x0000000000017941 */ /* 0x000fea0003800000 */
.L_x_167:
[----:B0----5:R-:W-:Y:S01]  /*5ba0*/  IMAD.U32 R6, R168, 0x10000, RZ ;  /* 0x00010000a8067824 */ /* 0x021fe200078e00ff */
[----:B------:R-:W-:Y:S01]  /*5bb0*/  ISETP.GT.AND P4, PT, R0, 0x9, P0 ;  /* 0x000000090000780c */ /* 0x000fe20000784270 */
[----:B------:R-:W-:Y:S02]  /*5bc0*/  BSSY B1, `(.L_x_169) ;  /* 0x000000a000017945 */ /* 0x000fe40003800000 */
[----:B------:R-:W-:Y:S01]  /*5bd0*/  FMUL R7, R6, R155 ;  /* 0x0000009b06077220 */ /* 0x000fe20000400000 */
[----:B------:R-:W-:-:S03]  /*5be0*/  IMAD.MOV.U32 R6, RZ, RZ, R88 ;  /* 0x000000ffff067224 */ /* 0x000fc600078e0058 */
[----:B------:R-:W-:-:S05]  /*5bf0*/  FFMA R7, R28, R154, R7 ;  /* 0x0000009a1c077223 */ /* 0x000fca0000000007 */
[----:B------:R-:W-:-:S04]  /*5c00*/  F2FP.BF16.F32.PACK_AB R7, RZ, R7 ;  /* 0x00000007ff07723e */ /* 0x000fc800000010ff */
[----:B------:R-:W-:Y:S01]  /*5c10*/  PRMT R10, R7, 0x7610, R10 ;  /* 0x00007610070a7816 */ /* 0x000fe2000000000a */
[----:B------:R-:W-:-:S05]  /*5c20*/  IMAD.MOV.U32 R7, RZ, RZ, R89 ;  /* 0x000000ffff077224 */ /* 0x000fca00078e0059 */
[----:B------:R0:W-:Y:S01]  /*5c30*/  @P2 STG.E.U16 desc[UR36][R6.64+0x10], R10 ;  /* 0x0000100a06002986 */ /* 0x0001e2000c101524 */
[----:B------:R-:W-:Y:S05]  /*5c40*/  @!P4 BRA `(.L_x_170) ;  /* 0x000000000004c947 */ /* 0x000fea0003800000 */
[----:B------:R0:W5:Y:S02]  /*5c50*/  LDG.E.LTC128B.U16 R168, desc[UR36][R4.64+0x12] ;  /* 0x0000122404a87981 */ /* 0x000164000c1e1520 */
.L_x_170:
[----:B------:R-:W-:Y:S05]  /*5c60*/  BSYNC B1 ;  /* 0x0000000000017941 */ /* 0x000fea0003800000 */
.L_x_169:
        /* <DEDUP_REMOVED lines=9> */
.L_x_172:
[----:B------:R-:W-:Y:S05]  /*5d00*/  BSYNC B1 ;  /* 0x0000000000017941 */ /* 0x000fea0003800000 */
.L_x_171:
[----:B0----5:R-:W-:Y:S01]  /*5d10*/  IMAD.U32 R10, R168, 0x10000, RZ ;  /* 0x00010000a80a7824 */ /* 0x021fe200078e00ff */
[----:B------:R-:W-:Y:S01]  /*5d20*/  ISETP.GT.AND P2, PT, R0, 0x9, P1 ;  /* 0x000000090000780c */ /* 0x000fe20000f44270 */
[----:B------:R-:W-:Y:S02]  /*5d30*/  BSSY B1, `(.L_x_173) ;  /* 0x0000009000017945 */ /* 0x000fe40003800000 */
[----:B------:R-:W-:Y:S01]  /*5d40*/  FMUL R11, R10, R155 ;  /* 0x0000009b0a0b7220 */ /* 0x000fe20000400000 */
[----:B------:R-:W-:-:S03]  /*5d50*/  IADD3 R10, P4, R169, R88, RZ ;  /* 0x00000058a90a7210 */ /* 0x000fc60007f9e0ff */
[----:B------:R-:W-:-:S05]  /*5d60*/  FFMA R11, R30, R154, R11 ;  /* 0x0000009a1e0b7223 */ /* 0x000fca000000000b */
[----:B------:R-:W-:Y:S01]  /*5d70*/  F2FP.BF16.F32.PACK_AB R12, RZ, R11 ;  /* 0x0000000bff0c723e */ /* 0x000fe200000010ff */
[----:B------:R-:W-:-:S05]  /*5d80*/  IMAD.X R11, R167, 0x1, R89, P4 ;  /* 0x00000001a70b7824 */ /* 0x000fca00020e0659 */
[----:B------:R0:W-:Y:S01]  /*5d90*/  @P3 STG.E.U16 desc[UR36][R10.64+0x10], R12 ;  /* 0x0000100c0a003986 */ /* 0x0001e2000c101524 */
[----:B------:R-:W-:Y:S05]  /*5da0*/  @!P2 BRA `(.L_x_174) ;  /* 0x000000000004a947 */ /* 0x000fea0003800000 */
[----:B------:R0:W5:Y:S02]  /*5db0*/  LDG.E.LTC128B.U16 R168, desc[UR36][R8.64+0x12] ;  /* 0x0000122408a87981 */ /* 0x000164000c1e1520 */
.L_x_174:
[----:B------:R-:W-:Y:S05]  /*5dc0*/  BSYNC B1 ;  /* 0x0000000000017941 */ /* 0x000fea0003800000 */
.L_x_173:
[----:B0----5:R-:W-:Y:S01]  /*5dd0*/  IMAD.U32 R10, R168, 0x10000, RZ ;  /* 0x00010000a80a7824 */ /* 0x021fe200078e00ff */
[----:B------:R-:W-:Y:S03]  /*5de0*/  BSSY B1, `(.L_x_175) ;  /* 0x000000a000017945 */ /* 0x000fe60003800000 */
[----:B------:R-:W-:Y:S01]  /*5df0*/  FMUL R12, R10, R155 ;  /* 0x0000009b0a0c7220 */ /* 0x000fe20000400000 */
[----:B------:R-:W-:-:S03]  /*5e00*/  IADD3 R10, P3, P4, R169, R158, R95 ;  /* 0x0000009ea90a7210 */ /* 0x000fc60007c7e05f */
[----:B------:R-:W-:Y:S01]  /*5e10*/  FFMA R12, R31, R154, R12 ;  /* 0x0000009a1f0c7223 */ /* 0x000fe2000000000c */
[----:B------:R-:W-:Y:S02]  /*5e20*/  IADD3.X R11, R167, R159, R97, P3, P4 ;  /* 0x0000009fa70b7210 */ /* 0x000fe40001fe8461 */
[----:B------:R-:W-:Y:S02]  /*5e30*/  ISETP.GT.AND P3, PT, R0, 0x10, P0 ;  /* 0x000000100000780c */ /* 0x000fe40000764270 */
[----:B------:R-:W-:-:S05]  /*5e40*/  F2FP.BF16.F32.PACK_AB R12, RZ, R12 ;  /* 0x0000000cff0c723e */ /* 0x000fca00000010ff */
[----:B------:R0:W-:Y:S06]  /*5e50*/  @P2 STG.E.U16 desc[UR36][R10.64+0x12], R12 ;  /* 0x0000120c0a002986 */ /* 0x0001ec000c101524 */
[----:B------:R-:W-:Y:S05]  /*5e60*/  @!P3 BRA `(.L_x_176) ;  /* 0x000000000004b947 */ /* 0x000fea0003800000 */
[----:B------:R0:W5:Y:S02]  /*5e70*/  LDG.E.LTC128B.U16 R168, desc[UR36][R4.64+0x20] ;  /* 0x0000202404a87981 */ /* 0x000164000c1e1520 */
.L_x_176:
[----:B------:R-:W-:Y:S05]  /*5e80*/  BSYNC B1 ;  /* 0x0000000000017941 */ /* 0x000fea0003800000 */
.L_x_175:
        /* <DEDUP_REMOVED lines=9> */
.L_x_178:
[----:B------:R-:W-:Y:S05]  /*5f20*/  BSYNC B1 ;  /* 0x0000000000017941 */ /* 0x000fea0003800000 */
.L_x_177:
[----:B-----5:R-:W-:Y:S01]  /*5f30*/  IMAD.U32 R12, R168, 0x10000, RZ ;  /* 0x00010000a80c7824 */ /* 0x020fe200078e00ff */
        /* <DEDUP_REMOVED lines=8> */
.L_x_180:
[----:B------:R-:W-:Y:S05]  /*5fc0*/  BSYNC B1 ;  /* 0x0000000000017941 */ /* 0x000fea0003800000 */
.L_x_179:
        /* <DEDUP_REMOVED lines=9> */
.L_x_182:
[----:B------:R-:W-:Y:S05]  /*6060*/  BSYNC B1 ;  /* 0x0000000000017941 */ /* 0x000fea0003800000 */
.L_x_181:
        /* <DEDUP_REMOVED lines=9> */
.L_x_184:
[----:B------:R-:W-:Y:S05]  /*6100*/  BSYNC B1 ;  /* 0x0000000000017941 */ /* 0x000fea0003800000 */
.L_x_183:
[----:B0----5:R-:W-:Y:S01]  /*6110*/  SHF.L.U32 R12, R168, 0x10, RZ ;  /* 0x00000010a80c7819 */ /* 0x021fe200000006ff */
[----:B------:R-:W-:Y:S01]  /*6120*/  BSSY B1, `(.L_x_185) ;  /* 0x0000008000017945 */ /* 0x000fe20003800000 */
[----:B------:R-:W-:-:S03]  /*6130*/  ISETP.GT.AND P2, PT, R0, 0x19, P0 ;  /* 0x000000190000780c */ /* 0x000fc60000744270 */
[----:B------:R-:W-:-:S04]  /*6140*/  FMUL R13, R12, R155 ;  /* 0x0000009b0c0d7220 */ /* 0x000fc80000400000 */
[----:B------:R-:W-:-:S05]  /*6150*/  FFMA R13, R36, R154, R13 ;  /* 0x0000009a240d7223 */ /* 0x000fca000000000d */
[----:B------:R-:W-:-:S05]  /*6160*/  F2FP.BF16.F32.PACK_AB R13, RZ, R13 ;  /* 0x0000000dff0d723e */ /* 0x000fca00000010ff */
[----:B------:R0:W-:Y:S01]  /*6170*/  @P3 STG.E.U16 desc[UR36][R6.64+0x30], R13 ;  /* 0x0000300d06003986 */ /* 0x0001e2000c101524 */
[----:B------:R-:W-:Y:S05]  /*6180*/  @!P2 BRA `(.L_x_186) ;  /* 0x000000000004a947 */ /* 0x000fea0003800000 */
[----:B------:R0:W5:Y:S02]  /*6190*/  LDG.E.LTC128B.U16 R168, desc[UR36][R4.64+0x32] ;  /* 0x0000322404a87981 */ /* 0x000164000c1e1520 */
.L_x_186:
[----:B------:R-:W-:Y:S05]  /*61a0*/  BSYNC B1 ;  /* 0x0000000000017941 */ /* 0x000fea0003800000 */
.L_x_185:
        /* <DEDUP_REMOVED lines=9> */
.L_x_188:
[----:B------:R-:W-:Y:S05]  /*6240*/  BSYNC B1 ;  /* 0x0000000000017941 */ /* 0x000fea0003800000 */
.L_x_187:
        /* <DEDUP_REMOVED lines=9> */
.L_x_190:
[----:B------:R-:W-:Y:S05]  /*62e0*/  BSYNC B1 ;  /* 0x0000000000017941 */ /* 0x000fea0003800000 */
.L_x_189:
        /* <DEDUP_REMOVED lines=9> */
.L_x_192:
[----:B------:R-:W-:Y:S05]  /*6380*/  BSYNC B1 ;  /* 0x0000000000017941 */ /* 0x000fea0003800000 */
.L_x_191:
        /* <DEDUP_REMOVED lines=9> */
.L_x_194:
[----:B------:R-:W-:Y:S05]  /*6420*/  BSYNC B1 ;  /* 0x0000000000017941 */ /* 0x000fea0003800000 */
.L_x_193:
        /* <DEDUP_REMOVED lines=9> */
.L_x_196:
[----:B------:R-:W-:Y:S05]  /*64c0*/  BSYNC B1 ;  /* 0x0000000000017941 */ /* 0x000fea0003800000 */
.L_x_195:
        /* <DEDUP_REMOVED lines=9> */
.L_x_198:
[----:B------:R-:W-:Y:S05]  /*6560*/  BSYNC B1 ;  /* 0x0000000000017941 */ /* 0x000fea0003800000 */
.L_x_197:
        /* <DEDUP_REMOVED lines=9> */
.L_x_200:
[----:B------:R-:W-:Y:S05]  /*6600*/  BSYNC B1 ;  /* 0x0000000000017941 */ /* 0x000fea0003800000 */
.L_x_199:
        /* <DEDUP_REMOVED lines=9> */
.L_x_202:
[----:B------:R-:W-:Y:S05]  /*66a0*/  BSYNC B1 ;  /* 0x0000000000017941 */ /* 0x000fea0003800000 */
.L_x_201:
        /* <DEDUP_REMOVED lines=9> */
.L_x_204:
[----:B------:R-:W-:Y:S05]  /*6740*/  BSYNC B1 ;  /* 0x0000000000017941 */ /* 0x000fea0003800000 */
.L_x_203:
        /* <DEDUP_REMOVED lines=9> */
.L_x_206:
[----:B------:R-:W-:Y:S05]  /*67e0*/  BSYNC B1 ;  /* 0x0000000000017941 */ /* 0x000fea0003800000 */
.L_x_205:
        /* <DEDUP_REMOVED lines=9> */
.L_x_208:
[----:B------:R-:W-:Y:S05]  /*6880*/  BSYNC B1 ;  /* 0x0000000000017941 */ /* 0x000fea0003800000 */
.L_x_207:
        /* <DEDUP_REMOVED lines=9> */
.L_x_210:
[----:B------:R-:W-:Y:S05]  /*6920*/  BSYNC B1 ;  /* 0x0000000000017941 */ /* 0x000fea0003800000 */
.L_x_209:
[----:B-----5:R-:W-:Y:S01]  /*6930*/  SHF.L.U32 R12, R168, 0x10, RZ ;  /* 0x00000010a80c7819 */ /* 0x020fe200000006ff */
        /* <DEDUP_REMOVED lines=8> */
.L_x_212:
[----:B------:R-:W-:Y:S05]  /*69c0*/  BSYNC B1 ;  /* 0x0000000000017941 */ /* 0x000fea0003800000 */
.L_x_211:
        /* <DEDUP_REMOVED lines=9> */
.L_x_214:
[----:B------:R-:W-:Y:S05]  /*6a60*/  BSYNC B1 ;  /* 0x0000000000017941 */ /* 0x000fea0003800000 */
.L_x_213:
        /* <DEDUP_REMOVED lines=9> */
.L_x_216:
[----:B------:R-:W-:Y:S05]  /*6b00*/  BSYNC B1 ;  /* 0x0000000000017941 */ /* 0x000fea0003800000 */
.L_x_215:
        /* <DEDUP_REMOVED lines=9> */
.L_x_218:
[----:B------:R-:W-:Y:S05]  /*6ba0*/  BSYNC B1 ;  /* 0x0000000000017941 */ /* 0x000fea0003800000 */
.L_x_217:
        /* <DEDUP_REMOVED lines=9> */
.L_x_220:
[----:B------:R-:W-:Y:S05]  /*6c40*/  BSYNC B1 ;  /* 0x0000000000017941 */ /* 0x000fea0003800000 */
.L_x_219:
        /* <DEDUP_REMOVED lines=9> */
.L_x_222:
[----:B------:R-:W-:Y:S05]  /*6ce0*/  BSYNC B1 ;  /* 0x0000000000017941 */ /* 0x000fea0003800000 */
.L_x_221:
        /* <DEDUP_REMOVED lines=9> */
.L_x_224:
[----:B------:R-:W-:Y:S05]  /*6d80*/  BSYNC B1 ;  /* 0x0000000000017941 */ /* 0x000fea0003800000 */
.L_x_223:
        /* <DEDUP_REMOVED lines=9> */
.L_x_226:
[----:B------:R-:W-:Y:S05]  /*6e20*/  BSYNC B1 ;  /* 0x0000000000017941 */ /* 0x000fea0003800000 */
.L_x_225:
        /* <DEDUP_REMOVED lines=9> */
.L_x_228:
[----:B------:R-:W-:Y:S05]  /*6ec0*/  BSYNC B1 ;  /* 0x0000000000017941 */ /* 0x000fea0003800000 */
.L_x_227:
        /* <DEDUP_REMOVED lines=9> */
.L_x_230:
[----:B------:R-:W-:Y:S05]  /*6f60*/  BSYNC B1 ;  /* 0x0000000000017941 */ /* 0x000fea0003800000 */
.L_x_229:
        /* <DEDUP_REMOVED lines=9> */
.L_x_232:
[----:B------:R-:W-:Y:S05]  /*7000*/  BSYNC B1 ;  /* 0x0000000000017941 */ /* 0x000fea0003800000 */
.L_x_231:
        /* <DEDUP_REMOVED lines=9> */
.L_x_234:
[----:B------:R-:W-:Y:S05]  /*70a0*/  BSYNC B1 ;  /* 0x0000000000017941 */ /* 0x000fea0003800000 */
.L_x_233:
        /* <DEDUP_REMOVED lines=9> */
.L_x_236:
[----:B------:R-:W-:Y:S05]  /*7140*/  BSYNC B1 ;  /* 0x0000000000017941 */ /* 0x000fea0003800000 */
.L_x_235:
        /* <DEDUP_REMOVED lines=9> */
.L_x_238:
[----:B------:R-:W-:Y:S05]  /*71e0*/  BSYNC B1 ;  /* 0x0000000000017941 */ /* 0x000fea0003800000 */
.L_x_237:
        /* <DEDUP_REMOVED lines=9> */
.L_x_240:
[----:B------:R-:W-:Y:S05]  /*7280*/  BSYNC B1 ;  /* 0x0000000000017941 */ /* 0x000fea0003800000 */
.L_x_239:
        /* <DEDUP_REMOVED lines=9> */
.L_x_242:
[----:B------:R-:W-:Y:S05]  /*7320*/  BSYNC B1 ;  /* 0x0000000000017941 */ /* 0x000fea0003800000 */
.L_x_241:
        /* <DEDUP_REMOVED lines=9> */
.L_x_244:
[----:B------:R-:W-:Y:S05]  /*73c0*/  BSYNC B1 ;  /* 0x0000000000017941 */ /* 0x000fea0003800000 */
.L_x_243:
        /* <DEDUP_REMOVED lines=9> */
.L_x_246:
[----:B------:R-:W-:Y:S05]  /*7460*/  BSYNC B1 ;  /* 0x0000000000017941 */ /* 0x000fea0003800000 */
.L_x_245:
        /* <DEDUP_REMOVED lines=9> */
.L_x_248:
[----:B------:R-:W-:Y:S05]  /*7500*/  BSYNC B1 ;  /* 0x0000000000017941 */ /* 0x000fea0003800000 */
.L_x_247:
        /* <DEDUP_REMOVED lines=9> */
.L_x_250:
[----:B------:R-:W-:Y:S05]  /*75a0*/  BSYNC B1 ;  /* 0x0000000000017941 */ /* 0x000fea0003800000 */
.L_x_249:
        /* <DEDUP_REMOVED lines=9> */
.L_x_252:
[----:B------:R-:W-:Y:S05]  /*7640*/  BSYNC B1 ;  /* 0x0000000000017941 */ /* 0x000fea0003800000 */
.L_x_251:
        /* <DEDUP_REMOVED lines=9> */
.L_x_254:
[----:B------:R-:W-:Y:S05]  /*76e0*/  BSYNC B1 ;  /* 0x0000000000017941 */ /* 0x000fea0003800000 */
.L_x_253:
        /* <DEDUP_REMOVED lines=9> */
.L_x_256:
[----:B------:R-:W-:Y:S05]  /*7780*/  BSYNC B1 ;  /* 0x0000000000017941 */ /* 0x000fea0003800000 */
.L_x_255:
        /* <DEDUP_REMOVED lines=9> */
.L_x_258:
[----:B------:R-:W-:Y:S05]  /*7820*/  BSYNC B1 ;  /* 0x0000000000017941 */ /* 0x000fea0003800000 */
.L_x_257:
        /* <DEDUP_REMOVED lines=9> */
.L_x_260:
[----:B------:R-:W-:Y:S05]  /*78c0*/  BSYNC B1 ;  /* 0x0000000000017941 */ /* 0x000fea0003800000 */
.L_x_259:
        /* <DEDUP_REMOVED lines=9> */
.L_x_262:
[----:B------:R-:W-:Y:S05]  /*7960*/  BSYNC B1 ;  /* 0x0000000000017941 */ /* 0x000fea0003800000 */
.L_x_261:
        /* <DEDUP_REMOVED lines=9> */
.L_x_264:
[----:B------:R-:W-:Y:S05]  /*7a00*/  BSYNC B1 ;  /* 0x0000000000017941 */ /* 0x000fea0003800000 */
.L_x_263:
        /* <DEDUP_REMOVED lines=9> */
.L_x_266:
[----:B------:R-:W-:Y:S05]  /*7aa0*/  BSYNC B1 ;  /* 0x0000000000017941 */ /* 0x000fea0003800000 */
.L_x_265:
        /* <DEDUP_REMOVED lines=9> */
.L_x_268:
[----:B------:R-:W-:Y:S05]  /*7b40*/  BSYNC B1 ;  /* 0x0000000000017941 */ /* 0x000fea0003800000 */
.L_x_267:
        /* <DEDUP_REMOVED lines=9> */
.L_x_270:
[----:B------:R-:W-:Y:S05]  /*7be0*/  BSYNC B1 ;  /* 0x0000000000017941 */ /* 0x000fea0003800000 */
.L_x_269:
        /* <DEDUP_REMOVED lines=9> */
.L_x_272:
[----:B------:R-:W-:Y:S05]  /*7c80*/  BSYNC B1 ;  /* 0x0000000000017941 */ /* 0x000fea0003800000 */
.L_x_271:
        /* <DEDUP_REMOVED lines=9> */
.L_x_274:
[----:B------:R-:W-:Y:S05]  /*7d20*/  BSYNC B1 ;  /* 0x0000000000017941 */ /* 0x000fea0003800000 */
.L_x_273:
        /* <DEDUP_REMOVED lines=9> */
.L_x_276:
[----:B------:R-:W-:Y:S05]  /*7dc0*/  BSYNC B1 ;  /* 0x0000000000017941 */ /* 0x000fea0003800000 */
.L_x_275:
        /* <DEDUP_REMOVED lines=9> */
.L_x_278:
[----:B------:R-:W-:Y:S05]  /*7e60*/  BSYNC B1 ;  /* 0x0000000000017941 */ /* 0x000fea0003800000 */
.L_x_277:
        /* <DEDUP_REMOVED lines=9> */
.L_x_280:
[----:B------:R-:W-:Y:S05]  /*7f00*/  BSYNC B1 ;  /* 0x0000000000017941 */ /* 0x000fea0003800000 */
.L_x_279:
        /* <DEDUP_REMOVED lines=9> */
.L_x_282:
[----:B------:R-:W-:Y:S05]  /*7fa0*/  BSYNC B1 ;  /* 0x0000000000017941 */ /* 0x000fea0003800000 */
.L_x_281:
[----:B01---5:R-:W-:Y:S01]  /*7fb0*/  IMAD.U32 R4, R168, 0x10000, RZ ;  /* 0x00010000a8047824 */ /* 0x023fe200078e00ff */
        /* <DEDUP_REMOVED lines=8> */
.L_x_284:
[----:B------:R-:W-:Y:S05]  /*8040*/  BSYNC B1 ;  /* 0x0000000000017941 */ /* 0x000fea0003800000 */
.L_x_283:
[----:B0----5:R-:W-:Y:S01]  /*8050*/  IMAD.U32 R4, R168, 0x10000, RZ ;  /* 0x00010000a8047824 */ /* 0x021fe200078e00ff */
        /* <DEDUP_REMOVED lines=11> */
.L_x_286:
[----:B------:R-:W-:Y:S05]  /*8110*/  BSYNC B1 ;  /* 0x0000000000017941 */ /* 0x000fea0003800000 */
.L_x_285:
[----:B------:R-:W-:Y:S05]  /*8120*/  @!P1 BRA `(.L_x_287) ;  /* 0x00000024003c9947 */ /* 0x000fea0003800000 */
[----:B-----5:R-:W-:-:S04]  /*8130*/  IMAD.U32 R168, R168, 0x10000, RZ ;  /* 0x00010000a8a87824 */ /* 0x020fc800078e00ff */
[----:B------:R-:W-:-:S04]  /*8140*/  FMUL R168, R168, R155 ;  /* 0x0000009ba8a87220 */ /* 0x000fc80000400000 */
[----:B------:R-:W-:-:S05]  /*8150*/  FFMA R168, R87, R154, R168 ;  /* 0x0000009a57a87223 */ /* 0x000fca00000000a8 */
[----:B------:R-:W-:-:S05]  /*8160*/  F2FP.BF16.F32.PACK_AB R168, RZ, R168 ;  /* 0x000000a8ffa8723e */ /* 0x000fca00000010ff */
[----:B------:R0:W-:Y:S01]  /*8170*/  STG.E.U16 desc[UR36][R10.64+0xf2], R168 ;  /* 0x0000f2a80a007986 */ /* 0x0001e2000c101524 */
[----:B------:R-:W-:Y:S05]  /*8180*/  BRA `(.L_x_287) ;  /* 0x0000002400247947 */ /* 0x000fea0003800000 */
.L_x_36:
[----:B------:R-:W-:Y:S01]  /*8190*/  ULDC.64 UR4, c[0x0][0x5c0] ;  /* 0x0001700000047ab9 */ /* 0x000fe20000000a00 */
[----:B------:R-:W-:Y:S01]  /*81a0*/  ISETP.GT.AND P4, PT, R0, 0x1, P2 ;  /* 0x000000010000780c */ /* 0x000fe20001784270 */
[-C--:B------:R-:W-:Y:S01]  /*81b0*/  FMUL R88, R88, R154.reuse ;  /* 0x0000009a58587220 */ /* 0x080fe20000400000 */
[----:B------:R-:W-:Y:S01]  /*81c0*/  LEA R6, P1, R166, UR4, 0x1 ;  /* 0x00000004a6067c11 */ /* 0x000fe2000f8208ff */
[-C--:B------:R-:W-:Y:S01]  /*81d0*/  FMUL R89, R89, R154.reuse ;  /* 0x0000009a59597220 */ /* 0x080fe20000400000 */
[----:B------:R-:W-:Y:S02]  /*81e0*/  IMAD.SHL.U32 R11, R4, 0x10, RZ ;  /* 0x00000010040b7824 */ /* 0x000fe400078e00ff */
[-C--:B------:R-:W-:Y:S01]  /*81f0*/  FMUL R90, R90, R154.reuse ;  /* 0x0000009a5a5a7220 */ /* 0x080fe20000400000 */
[----:B------:R-:W-:Y:S01]  /*8200*/  LEA.HI.X R7, R166, UR5, R171, 0x1, P1 ;  /* 0x00000005a6077c11 */ /* 0x000fe200088f0cab */
[----:B------:R-:W-:Y:S01]  /*8210*/  FMUL R91, R91, R154 ;  /* 0x0000009a5b5b7220 */ /* 0x000fe20000400000 */
[----:B------:R-:W-:Y:S01]  /*8220*/  F2FP.BF16.F32.PACK_AB R88, RZ, R88 ;  /* 0x00000058ff58723e */ /* 0x000fe200000010ff */
[-C--:B------:R-:W-:Y:S01]  /*8230*/  FMUL R92, R92, R154.reuse ;  /* 0x0000009a5c5c7220 */ /* 0x080fe20000400000 */
[----:B------:R-:W-:Y:S01]  /*8240*/  ISETP.GT.AND P1, PT, R157, 0x8, PT ;  /* 0x000000089d00780c */ /* 0x000fe20003f24270 */
[-C--:B------:R-:W-:Y:S01]  /*8250*/  FMUL R93, R93, R154.reuse ;  /* 0x0000009a5d5d7220 */ /* 0x080fe20000400000 */
[----:B------:R-:W-:Y:S01]  /*8260*/  F2FP.BF16.F32.PACK_AB R89, RZ, R89 ;  /* 0x00000059ff59723e */ /* 0x000fe200000010ff */
[----:B------:R-:W-:Y:S01]  /*8270*/  @P0 STG.E.U16 desc[UR36][R6.64], R88 ;  /* 0x0000005806000986 */ /* 0x000fe2000c101524 */
[----:B------:R-:W-:Y:S01]  /*8280*/  ISETP.GT.AND P3, PT, R0, RZ, P1 ;  /* 0x000000ff0000720c */ /* 0x000fe20000f64270 */
[-C--:B------:R-:W-:Y:S01]  /*8290*/  FMUL R94, R94, R154.reuse ;  /* 0x0000009a5e5e7220 */ /* 0x080fe20000400000 */
[----:B------:R-:W-:Y:S01]  /*82a0*/  ISETP.GT.AND P0, PT, R0, 0x1, P1 ;  /* 0x000000010000780c */ /* 0x000fe20000f04270 */
[----:B------:R-:W-:Y:S01]  /*82b0*/  @P4 STG.E.U16 desc[UR36][R6.64+0x2], R89 ;  /* 0x0000025906004986 */ /* 0x000fe2000c101524 */
[----:B------:R-:W-:Y:S01]  /*82c0*/  SHF.L.U64.HI R9, R4, 0x4, R5 ;  /* 0x0000000404097819 */ /* 0x000fe20000010205 */
[----:B------:R-:W-:Y:S01]  /*82d0*/  FMUL R95, R95, R154 ;  /* 0x0000009a5f5f7220 */ /* 0x000fe20000400000 */
[----:B------:R-:W-:Y:S01]  /*82e0*/  IADD3 R12, P4, R11, R6, RZ ;  /* 0x000000060b0c7210 */ /* 0x000fe20007f9e0ff */
[----:B------:R-:W-:Y:S01]  /*82f0*/  FMUL R96, R96, R154 ;  /* 0x0000009a60607220 */ /* 0x000fe20000400000 */
[----:B------:R-:W-:Y:S01]  /*8300*/  F2FP.BF16.F32.PACK_AB R90, RZ, R90 ;  /* 0x0000005aff5a723e */ /* 0x000fe200000010ff */
[-C--:B------:R-:W-:Y:S01]  /*8310*/  FMUL R97, R97, R154.reuse ;  /* 0x0000009a61617220 */ /* 0x080fe20000400000 */
[----:B------:R-:W-:Y:S01]  /*8320*/  F2FP.BF16.F32.PACK_AB R91, RZ, R91 ;  /* 0x0000005bff5b723e */ /* 0x000fe200000010ff */
[----:B------:R-:W-:Y:S01]  /*8330*/  IMAD.X R13, R9, 0x1, R7, P4 ;  /* 0x00000001090d7824 */ /* 0x000fe200020e0607 */
[----:B------:R-:W-:Y:S01]  /*8340*/  ISETP.GT.AND P4, PT, R0, 0x9, P2 ;  /* 0x000000090000780c */ /* 0x000fe20001784270 */
[----:B------:R-:W-:Y:S01]  /*8350*/  FMUL R98, R98, R154 ;  /* 0x0000009a62627220 */ /* 0x000fe20000400000 */
[----:B------:R-:W-:Y:S01]  /*8360*/  F2FP.BF16.F32.PACK_AB R92, RZ, R92 ;  /* 0x0000005cff5c723e */ /* 0x000fe200000010ff */
[-C--:B------:R-:W-:Y:S01]  /*8370*/  FMUL R99, R99, R154.reuse ;  /* 0x0000009a63637220 */ /* 0x080fe20000400000 */
[----:B------:R-:W-:Y:S01]  /*8380*/  @P3 STG.E.U16 desc[UR36][R12.64], R90 ;  /* 0x0000005a0c003986 */ /* 0x000fe2000c101524 */
[----:B------:R-:W-:Y:S01]  /*8390*/  ISETP.GT.AND P3, PT, R0, 0x8, P2 ;  /* 0x000000080000780c */ /* 0x000fe20001764270 */
[-C--:B------:R-:W-:Y:S01]  /*83a0*/  FMUL R100, R100, R154.reuse ;  /* 0x0000009a64647220 */ /* 0x080fe20000400000 */
[----:B------:R-:W-:Y:S01]  /*83b0*/  F2FP.BF16.F32.PACK_AB R93, RZ, R93 ;  /* 0x0000005dff5d723e */ /* 0x000fe200000010ff */
[----:B------:R-:W-:Y:S01]  /*83c0*/  @P0 STG.E.U16 desc[UR36][R12.64+0x2], R91 ;  /* 0x0000025b0c000986 */ /* 0x000fe2000c101524 */
[----:B------:R-:W-:Y:S01]  /*83d0*/  ISETP.GT.AND P0, PT, R0, 0x8, P1 ;  /* 0x000000080000780c */ /* 0x000fe20000f04270 */
[----:B------:R-:W-:Y:S01]  /*83e0*/  FMUL R101, R101, R154 ;  /* 0x0000009a65657220 */ /* 0x000fe20000400000 */
[----:B------:R-:W-:Y:S01]  /*83f0*/  F2FP.BF16.F32.PACK_AB R94, RZ, R94 ;  /* 0x0000005eff5e723e */ /* 0x000fe200000010ff */
[-C--:B------:R-:W-:Y:S01]  /*8400*/  FMUL R102, R102, R154.reuse ;  /* 0x0000009a66667220 */ /* 0x080fe20000400000 */
[----:B------:R-:W-:Y:S01]  /*8410*/  F2FP.BF16.F32.PACK_AB R95, RZ, R95 ;  /* 0x0000005fff5f723e */ /* 0x000fe200000010ff */
[----:B------:R-:W-:Y:S01]  /*8420*/  FMUL R103, R103, R154 ;  /* 0x0000009a67677220 */ /* 0x000fe20000400000 */
[----:B------:R-:W-:Y:S01]  /*8430*/  F2FP.BF16.F32.PACK_AB R96, RZ, R96 ;  /* 0x00000060ff60723e */ /* 0x000fe200000010ff */
[-C--:B------:R-:W-:Y:S01]  /*8440*/  FMUL R104, R104, R154.reuse ;  /* 0x0000009a68687220 */ /* 0x080fe20000400000 */
[----:B------:R-:W-:Y:S01]  /*8450*/  F2FP.BF16.F32.PACK_AB R97, RZ, R97 ;  /* 0x00000061ff61723e */ /* 0x000fe200000010ff */
[----:B------:R-:W-:Y:S01]  /*8460*/  @P3 STG.E.U16 desc[UR36][R6.64+0x10], R92 ;  /* 0x0000105c06003986 */ /* 0x000fe2000c101524 */
[C---:B------:R-:W-:Y:S01]  /*8470*/  ISETP.GT.AND P3, PT, R0.reuse, 0x9, P1 ;  /* 0x000000090000780c */ /* 0x040fe20000f64270 */
[----:B------:R-:W-:Y:S01]  /*8480*/  FMUL R105, R105, R154 ;  /* 0x0000009a69697220 */ /* 0x000fe20000400000 */
[----:B------:R-:W-:Y:S01]  /*8490*/  F2FP.BF16.F32.PACK_AB R98, RZ, R98 ;  /* 0x00000062ff62723e */ /* 0x000fe200000010ff */
        /* <DEDUP_REMOVED lines=162> */
[----:B------:R-:W-:Y:S01]  /*8ec0*/  IMAD.SHL.U32 R15, R4, 0x100, RZ ;  /* 0x00000100040f7824 */ /* 0x000fe200078e00ff */
[----:B------:R-:W-:Y:S01]  /*8ed0*/  F2FP.BF16.F32.PACK_AB R145, RZ, R145 ;  /* 0x00000091ff91723e */ /* 0x000fe200000010ff */
[----:B------:R-:W-:Y:S01]  /*8ee0*/  @P3 STG.E.U16 desc[UR36][R6.64+0xa0], R128 ;  /* 0x0000a08006003986 */ /* 0x000fe2000c101524 */
[----:B------:R-:W-:Y:S01]  /*8ef0*/  ISETP.GT.AND P3, PT, R0, 0x51, P1 ;  /* 0x000000510000780c */ /* 0x000fe20000f64270 */
[----:B------:R-:W-:Y:S01]  /*8f00*/  FMUL R24, R24, R154 ;  /* 0x0000009a18187220 */ /* 0x000fe20000400000 */
[----:B------:R-:W-:Y:S01]  /*8f10*/  F2FP.BF16.F32.PACK_AB R146, RZ, R146 ;  /* 0x00000092ff92723e */ /* 0x000fe200000010ff */
[----:B------:R-:W-:Y:S01]  /*8f20*/  @P4 STG.E.U16 desc[UR36][R6.64+0xa2], R129 ;  /* 0x0000a28106004986 */ /* 0x000fe2000c101524 */
[C---:B------:R-:W-:Y:S01]  /*8f30*/  ISETP.GT.AND P4, PT, R0.reuse, 0x58, P2 ;  /* 0x000000580000780c */ /* 0x040fe20001784270 */
        /* <DEDUP_REMOVED lines=18> */
[-C--:B------:R-:W-:Y:S01]  /*9060*/  FMUL R30, R30, R154.reuse ;  /* 0x0000009a1e1e7220 */ /* 0x080fe20000400000 */
[----:B------:R-:W-:Y:S01]  /*9070*/  SHF.L.U64.HI R5, R4, 0x8, R5 ;  /* 0x0000000804057819 */ /* 0x000fe20000010205 */
[----:B------:R-:W-:Y:S01]  /*9080*/  FMUL R31, R31, R154 ;  /* 0x0000009a1f1f7220 */ /* 0x000fe20000400000 */
[----:B------:R-:W-:Y:S01]  /*9090*/  F2FP.BF16.F32.PACK_AB R24, RZ, R24 ;  /* 0x00000018ff18723e */ /* 0x000fe200000010ff */
[----:B------:R-:W-:Y:S01]  /*90a0*/  @P3 STG.E.U16 desc[UR36][R12.64+0xb0], R134 ;  /* 0x0000b0860c003986 */ /* 0x000fe2000c101524 */
[----:B------:R-:W-:Y:S01]  /*90b0*/  ISETP.GT.AND P3, PT, R0, 0x61, P2 ;  /* 0x000000610000780c */ /* 0x000fe20001764270 */
        /* <DEDUP_REMOVED lines=43> */
[C---:B------:R-:W-:Y:S01]  /*9370*/  ISETP.GT.AND P2, PT, R0.reuse, 0x79, P2 ;  /* 0x000000790000780c */ /* 0x040fe20001744270 */
        /* <DEDUP_REMOVED lines=10> */
[-C--:B------:R-:W-:Y:S01]  /*9420*/  FMUL R48, R48, R154.reuse ;  /* 0x0000009a30307220 */ /* 0x080fe20000400000 */
[----:B------:R-:W-:Y:S01]  /*9430*/  F2FP.BF16.F32.PACK_AB R41, RZ, R41 ;  /* 0x00000029ff29723e */ /* 0x000fe200000010ff */
[----:B------:R-:W-:Y:S01]  /*9440*/  FMUL R49, R49, R154 ;  /* 0x0000009a31317220 */ /* 0x000fe20000400000 */
[----:B------:R-:W-:Y:S01]  /*9450*/  F2FP.BF16.F32.PACK_AB R40, RZ, R40 ;  /* 0x00000028ff28723e */ /* 0x000fe200000010ff */
[----:B------:R-:W-:Y:S01]  /*9460*/  @P4 STG.E.U16 desc[UR36][R12.64+0xe0], R146 ;  /* 0x0000e0920c004986 */ /* 0x000fe2000c101524 */
[----:B------:R-:W-:Y:S01]  /*9470*/  F2FP.BF16.F32.PACK_AB R42, RZ, R42 ;  /* 0x0000002aff2a723e */ /* 0x000fe200000010ff */
[-C--:B------:R-:W-:Y:S01]  /*9480*/  FMUL R50, R50, R154.reuse ;  /* 0x0000009a32327220 */ /* 0x080fe20000400000 */
[----:B------:R-:W-:Y:S01]  /*9490*/  F2FP.BF16.F32.PACK_AB R43, RZ, R43 ;  /* 0x0000002bff2b723e */ /* 0x000fe200000010ff */
[----:B------:R-:W-:Y:S01]  /*94a0*/  @P0 STG.E.U16 desc[UR36][R12.64+0xe2], R147 ;  /* 0x0000e2930c000986 */ /* 0x000fe2000c101524 */
[C---:B------:R-:W-:Y:S01]  /*94b0*/  ISETP.GT.AND P0, PT, R0.reuse, 0x78, P1 ;  /* 0x000000780000780c */ /* 0x040fe20000f04270 */
[----:B------:R-:W-:Y:S01]  /*94c0*/  FMUL R51, R51, R154 ;  /* 0x0000009a33337220 */ /* 0x000fe20000400000 */
[----:B------:R-:W-:Y:S01]  /*94d0*/  ISETP.GT.AND P1, PT, R0, 0x79, P1 ;  /* 0x000000790000780c */ /* 0x000fe20000f24270 */
[----:B------:R-:W-:Y:S01]  /*94e0*/  @P3 STG.E.U16 desc[UR36][R6.64+0xf0], R148 ;  /* 0x0000f09406003986 */ /* 0x000fe2000c101524 */
[----:B------:R-:W-:Y:S01]  /*94f0*/  IADD3 R14, P3, P4, R11, R6, R15 ;  /* 0x000000060b0e7210 */ /* 0x000fe20007c7e00f */
[----:B------:R-:W-:Y:S01]  /*9500*/  FMUL R52, R52, R154 ;  /* 0x0000009a34347220 */ /* 0x000fe20000400000 */
[----:B------:R-:W-:Y:S01]  /*9510*/  F2FP.BF16.F32.PACK_AB R44, RZ, R44 ;  /* 0x0000002cff2c723e */ /* 0x000fe200000010ff */
[----:B------:R0:W-:Y:S01]  /*9520*/  @P2 STG.E.U16 desc[UR36][R6.64+0xf2], R149 ;  /* 0x0000f29506002986 */ /* 0x0001e2000c101524 */
[----:B------:R-:W-:Y:S01]  /*9530*/  IADD3 R4, P2, R15, R6, RZ ;  /* 0x000000060f047210 */ /* 0x000fe20007f5e0ff */
[-C--:B------:R-:W-:Y:S01]  /*9540*/  FMUL R53, R53, R154.reuse ;  /* 0x0000009a35357220 */ /* 0x080fe20000400000 */
[----:B------:R-:W-:Y:S01]  /*9550*/  IADD3.X R15, R9, R7, R5, P3, P4 ;  /* 0x00000007090f7210 */ /* 0x000fe20001fe8405 */
[-C--:B------:R-:W-:Y:S01]  /*9560*/  FMUL R54, R54, R154.reuse ;  /* 0x0000009a36367220 */ /* 0x080fe20000400000 */
[C---:B------:R-:W-:Y:S01]  /*9570*/  ISETP.GT.AND P3, PT, R157.reuse, 0x88, PT ;  /* 0x000000889d00780c */ /* 0x040fe20003f64270 */
[----:B------:R-:W-:Y:S01]  /*9580*/  @P0 STG.E.U16 desc[UR36][R12.64+0xf0], R150 ;  /* 0x0000f0960c000986 */ /* 0x000fe2000c101524 */
[----:B------:R-:W-:Y:S01]  /*9590*/  ISETP.GT.AND P0, PT, R157, 0x80, PT ;  /* 0x000000809d00780c */ /* 0x000fe20003f04270 */
[----:B------:R-:W-:Y:S01]  /*95a0*/  IMAD.X R5, R5, 0x1, R7, P2 ;  /* 0x0000000105057824 */ /* 0x000fe200010e0607 */
[C---:B------:R-:W-:Y:S01]  /*95b0*/  ISETP.GT.AND P2, PT, R0.reuse, RZ, P3 ;  /* 0x000000ff0000720c */ /* 0x040fe20001f44270 */
[----:B------:R-:W-:Y:S01]  /*95c0*/  @P1 STG.E.U16 desc[UR36][R12.64+0xf2], R151 ;  /* 0x0000f2970c001986 */ /* 0x000fe2000c101524 */
[C---:B------:R-:W-:Y:S01]  /*95d0*/  ISETP.GT.AND P1, PT, R0.reuse, RZ, P0 ;  /* 0x000000ff0000720c */ /* 0x040fe20000724270 */
[-C--:B------:R-:W-:Y:S01]  /*95e0*/  FMUL R55, R55, R154.reuse ;  /* 0x0000009a37377220 */ /* 0x080fe20000400000 */
[----:B------:R-:W-:Y:S01]  /*95f0*/  ISETP.GT.AND P4, PT, R0, 0x1, P0 ;  /* 0x000000010000780c */ /* 0x000fe20000784270 */
[-C--:B------:R-:W-:Y:S01]  /*9600*/  FMUL R56, R56, R154.reuse ;  /* 0x0000009a38387220 */ /* 0x080fe20000400000 */
[----:B------:R-:W-:Y:S01]  /*9610*/  F2FP.BF16.F32.PACK_AB R45, RZ, R45 ;  /* 0x0000002dff2d723e */ /* 0x000fe200000010ff */
[----:B------:R-:W-:Y:S01]  /*9620*/  FMUL R57, R57, R154 ;  /* 0x0000009a39397220 */ /* 0x000fe20000400000 */
[----:B------:R-:W-:Y:S01]  /*9630*/  F2FP.BF16.F32.PACK_AB R46, RZ, R46 ;  /* 0x0000002eff2e723e */ /* 0x000fe200000010ff */
[-C--:B------:R-:W-:Y:S01]  /*9640*/  FMUL R58, R58, R154.reuse ;  /* 0x0000009a3a3a7220 */ /* 0x080fe20000400000 */
[----:B------:R-:W-:Y:S01]  /*9650*/  F2FP.BF16.F32.PACK_AB R47, RZ, R47 ;  /* 0x0000002fff2f723e */ /* 0x000fe200000010ff */
[----:B------:R-:W-:Y:S01]  /*9660*/  FMUL R59, R59, R154 ;  /* 0x0000009a3b3b7220 */ /* 0x000fe20000400000 */
[----:B------:R-:W-:Y:S01]  /*9670*/  F2FP.BF16.F32.PACK_AB R48, RZ, R48 ;  /* 0x00000030ff30723e */ /* 0x000fe200000010ff */
[----:B------:R-:W-:Y:S01]  /*9680*/  FMUL R60, R60, R154 ;  /* 0x0000009a3c3c7220 */ /* 0x000fe20000400000 */
[----:B------:R-:W-:Y:S01]  /*9690*/  F2FP.BF16.F32.PACK_AB R49, RZ, R49 ;  /* 0x00000031ff31723e */ /* 0x000fe200000010ff */
[----:B------:R-:W-:Y:S01]  /*96a0*/  @P1 STG.E.U16 desc[UR36][R4.64], R24 ;  /* 0x0000001804001986 */ /* 0x000fe2000c101524 */
[----:B0-----:R-:W-:Y:S01]  /*96b0*/  IADD3 R6, P1, R11, R4, RZ ;  /* 0x000000040b067210 */ /* 0x001fe20007f3e0ff */
[----:B------:R-:W-:Y:S01]  /*96c0*/  FMUL R61, R61, R154 ;  /* 0x0000009a3d3d7220 */ /* 0x000fe20000400000 */
[----:B------:R-:W-:Y:S01]  /*96d0*/  F2FP.BF16.F32.PACK_AB R50, RZ, R50 ;  /* 0x00000032ff32723e */ /* 0x000fe200000010ff */
[----:B------:R-:W-:Y:S01]  /*96e0*/  @P4 STG.E.U16 desc[UR36][R4.64+0x2], R25 ;  /* 0x0000021904004986 */ /* 0x000fe2000c101524 */
[C---:B------:R-:W-:Y:S01]  /*96f0*/  ISETP.GT.AND P4, PT, R0.reuse, 0x1, P3 ;  /* 0x000000010000780c */ /* 0x040fe20001f84270 */
[--C-:B------:R-:W-:Y:S01]  /*9700*/  IMAD.X R7, R9, 0x1, R5.reuse, P1 ;  /* 0x0000000109077824 */ /* 0x100fe200008e0605 */
[----:B------:R-:W-:Y:S01]  /*9710*/  ISETP.GT.AND P1, PT, R0, 0x8, P0 ;  /* 0x000000080000780c */ /* 0x000fe20000724270 */
[-C--:B------:R-:W-:Y:S01]  /*9720*/  FMUL R62, R62, R154.reuse ;  /* 0x0000009a3e3e7220 */ /* 0x080fe20000400000 */
[----:B------:R-:W-:Y:S01]  /*9730*/  F2FP.BF16.F32.PACK_AB R51, RZ, R51 ;  /* 0x00000033ff33723e */ /* 0x000fe200000010ff */
[-C--:B------:R-:W-:Y:S01]  /*9740*/  FMUL R63, R63, R154.reuse ;  /* 0x0000009a3f3f7220 */ /* 0x080fe20000400000 */
[----:B------:R-:W-:Y:S01]  /*9750*/  @P2 STG.E.U16 desc[UR36][R6.64], R26 ;  /* 0x0000001a06002986 */ /* 0x000fe2000c101524 */
[----:B------:R-:W-:Y:S01]  /*9760*/  ISETP.GT.AND P2, PT, R0, 0x9, P0 ;  /* 0x000000090000780c */ /* 0x000fe20000744270 */
[----:B------:R-:W-:Y:S01]  /*9770*/  FMUL R64, R64, R154 ;  /* 0x0000009a40407220 */ /* 0x000fe20000400000 */
[----:B------:R-:W-:Y:S01]  /*9780*/  F2FP.BF16.F32.PACK_AB R52, RZ, R52 ;  /* 0x00000034ff34723e */ /* 0x000fe200000010ff */
[-C--:B------:R-:W-:Y:S01]  /*9790*/  FMUL R65, R65, R154.reuse ;  /* 0x0000009a41417220 */ /* 0x080fe20000400000 */
[----:B------:R-:W-:Y:S01]  /*97a0*/  F2FP.BF16.F32.PACK_AB R53, RZ, R53 ;  /* 0x00000035ff35723e */ /* 0x000fe200000010ff */
[----:B------:R-:W-:Y:S01]  /*97b0*/  FMUL R66, R66, R154 ;  /* 0x0000009a42427220 */ /* 0x000fe20000400000 */
[----:B------:R0:W-:Y:S01]  /*97c0*/  @P4 STG.E.U16 desc[UR36][R6.64+0x2], R27 ;  /* 0x0000021b06004986 */ /* 0x0001e2000c101524 */
[----:B------:R-:W-:Y:S01]  /*97d0*/  IADD3 R8, P4, R11, R4, RZ ;  /* 0x000000040b087210 */ /* 0x000fe20007f9e0ff */
[----:B------:R-:W-:Y:S01]  /*97e0*/  FMUL R67, R67, R154 ;  /* 0x0000009a43437220 */ /* 0x000fe20000400000 */
[----:B------:R-:W-:Y:S01]  /*97f0*/  F2FP.BF16.F32.PACK_AB R54, RZ, R54 ;  /* 0x00000036ff36723e */ /* 0x000fe200000010ff */
[----:B------:R-:W-:Y:S01]  /*9800*/  @P1 STG.E.U16 desc[UR36][R4.64+0x10], R28 ;  /* 0x0000101c04001986 */ /* 0x000fe2000c101524 */
[C---:B------:R-:W-:Y:S01]  /*9810*/  ISETP.GT.AND P1, PT, R0.reuse, 0x8, P3 ;  /* 0x000000080000780c */ /* 0x040fe20001f24270 */
[----:B------:R-:W-:Y:S01]  /*9820*/  IMAD.X R9, R9, 0x1, R5, P4 ;  /* 0x0000000109097824 */ /* 0x000fe200020e0605 */
[C---:B------:R-:W-:Y:S01]  /*9830*/  ISETP.GT.AND P4, PT, R0.reuse, 0x9, P3 ;  /* 0x000000090000780c */ /* 0x040fe20001f84270 */
[----:B------:R-:W-:Y:S01]  /*9840*/  @P2 STG.E.U16 desc[UR36][R4.64+0x12], R29 ;  /* 0x0000121d04002986 */ /* 0x000fe2000c101524 */
        /* <DEDUP_REMOVED lines=25> */
[----:B------:R-:W-:Y:S01]  /*99e0*/  FMUL R76, R76, R154 ;  /* 0x0000009a4c4c7220 */ /* 0x000fe20000400000 */
[----:B------:R-:W-:Y:S01]  /*99f0*/  F2FP.BF16.F32.PACK_AB R63, RZ, R63 ;  /* 0x0000003fff3f723e */ /* 0x000fe200000010ff */
[--C-:B0-----:R-:W-:Y:S01]  /*9a00*/  @P4 IMAD.MOV.U32 R6, RZ, RZ, R14.reuse ;  /* 0x000000ffff064224 */ /* 0x101fe200078e000e */
[----:B------:R-:W-:Y:S01]  /*9a10*/  F2FP.BF16.F32.PACK_AB R64, RZ, R64 ;  /* 0x00000040ff40723e */ /* 0x000fe200000010ff */
[--C-:B------:R-:W-:Y:S01]  /*9a20*/  @P4 IMAD.MOV.U32 R7, RZ, RZ, R15.reuse ;  /* 0x000000ffff074224 */ /* 0x100fe200078e000f */
[----:B------:R-:W-:Y:S01]  /*9a30*/  F2FP.BF16.F32.PACK_AB R65, RZ, R65 ;  /* 0x00000041ff41723e */ /* 0x000fe200000010ff */
[----:B------:R-:W-:Y:S01]  /*9a40*/  FMUL R77, R77, R154 ;  /* 0x0000009a4d4d7220 */ /* 0x000fe20000400000 */
[----:B------:R-:W-:Y:S01]  /*9a50*/  F2FP.BF16.F32.PACK_AB R66, RZ, R66 ;  /* 0x00000042ff42723e */ /* 0x000fe200000010ff */
[-C--:B------:R-:W-:Y:S01]  /*9a60*/  FMUL R78, R78, R154.reuse ;  /* 0x0000009a4e4e7220 */ /* 0x080fe20000400000 */
[----:B------:R0:W-:Y:S01]  /*9a70*/  @P4 STG.E.U16 desc[UR36][R6.64+0x20], R34 ;  /* 0x0000202206004986 */ /* 0x0001e2000c101524 */
[----:B------:R-:W-:Y:S01]  /*9a80*/  ISETP.GT.AND P4, PT, R0, 0x19, P0 ;  /* 0x000000190000780c */ /* 0x000fe20000784270 */
[-C--:B------:R-:W-:Y:S01]  /*9a90*/  FMUL R79, R79, R154.reuse ;  /* 0x0000009a4f4f7220 */ /* 0x080fe20000400000 */
[----:B------:R-:W-:Y:S01]  /*9aa0*/  F2FP.BF16.F32.PACK_AB R67, RZ, R67 ;  /* 0x00000043ff43723e */ /* 0x000fe200000010ff */
[-C--:B------:R-:W-:Y:S01]  /*9ab0*/  FMUL R80, R80, R154.reuse ;  /* 0x0000009a50507220 */ /* 0x080fe20000400000 */
[----:B------:R-:W-:Y:S01]  /*9ac0*/  F2FP.BF16.F32.PACK_AB R69, RZ, R69 ;  /* 0x00000045ff45723e */ /* 0x000fe200000010ff */
[----:B------:R-:W-:Y:S01]  /*9ad0*/  FMUL R81, R81, R154 ;  /* 0x0000009a51517220 */ /* 0x000fe20000400000 */
[----:B------:R-:W-:Y:S01]  /*9ae0*/  F2FP.BF16.F32.PACK_AB R68, RZ, R68 ;  /* 0x00000044ff44723e */ /* 0x000fe200000010ff */
[----:B------:R-:W-:Y:S01]  /*9af0*/  FMUL R82, R82, R154 ;  /* 0x0000009a52527220 */ /* 0x000fe20000400000 */
[----:B------:R-:W-:Y:S01]  /*9b00*/  F2FP.BF16.F32.PACK_AB R70, RZ, R70 ;  /* 0x00000046ff46723e */ /* 0x000fe200000010ff */
[----:B------:R-:W-:Y:S01]  /*9b10*/  FMUL R83, R83, R154 ;  /* 0x0000009a53537220 */ /* 0x000fe20000400000 */
[----:B------:R-:W-:Y:S01]  /*9b20*/  F2FP.BF16.F32.PACK_AB R71, RZ, R71 ;  /* 0x00000047ff47723e */ /* 0x000fe200000010ff */
[----:B0-----:R-:W-:Y:S01]  /*9b30*/  @P2 IMAD.MOV.U32 R6, RZ, RZ, R14 ;  /* 0x000000ffff062224 */ /* 0x001fe200078e000e */
[----:B------:R-:W-:Y:S01]  /*9b40*/  F2FP.BF16.F32.PACK_AB R72, RZ, R72 ;  /* 0x00000048ff48723e */ /* 0x000fe200000010ff */
[----:B------:R-:W-:Y:S01]  /*9b50*/  @P2 IMAD.MOV.U32 R7, RZ, RZ, R15 ;  /* 0x000000ffff072224 */ /* 0x000fe200078e000f */
        /* <DEDUP_REMOVED lines=13> */
[----:B------:R-:W-:-:S02]  /*9c30*/  ISETP.GT.AND P4, PT, R0, 0x20, P0 ;  /* 0x000000200000780c */ /* 0x000fc40000784270 */
[----:B------:R-:W-:Y:S02]  /*9c40*/  F2FP.BF16.F32.PACK_AB R77, RZ, R77 ;  /* 0x0000004dff4d723e */ /* 0x000fe400000010ff */
[----:B------:R-:W-:Y:S01]  /*9c50*/  F2FP.BF16.F32.PACK_AB R78, RZ, R78 ;  /* 0x0000004eff4e723e */ /* 0x000fe200000010ff */
[----:B0-----:R-:W-:Y:S01]  /*9c60*/  @P2 IMAD.MOV.U32 R6, RZ, RZ, R14 ;  /* 0x000000ffff062224 */ /* 0x001fe200078e000e */
[----:B------:R-:W-:Y:S02]  /*9c70*/  @P2 MOV R7, R15 ;  /* 0x0000000f00072202 */ /* 0x000fe40000000f00 */
[----:B------:R-:W-:Y:S02]  /*9c80*/  F2FP.BF16.F32.PACK_AB R79, RZ, R79 ;  /* 0x0000004fff4f723e */ /* 0x000fe400000010ff */
[----:B------:R-:W-:Y:S01]  /*9c90*/  F2FP.BF16.F32.PACK_AB R80, RZ, R80 ;  /* 0x00000050ff50723e */ /* 0x000fe200000010ff */
[----:B------:R0:W-:Y:S01]  /*9ca0*/  @P2 STG.E.U16 desc[UR36][R6.64+0x30], R38 ;  /* 0x0000302606002986 */ /* 0x0001e2000c101524 */
[----:B------:R-:W-:-:S02]  /*9cb0*/  ISETP.GT.AND P2, PT, R0, 0x21, P0 ;  /* 0x000000210000780c */ /* 0x000fc40000744270 */
[----:B------:R-:W-:Y:S02]  /*9cc0*/  F2FP.BF16.F32.PACK_AB R81, RZ, R81 ;  /* 0x00000051ff51723e */ /* 0x000fe400000010ff */
[----:B------:R-:W-:Y:S02]  /*9cd0*/  F2FP.BF16.F32.PACK_AB R82, RZ, R82 ;  /* 0x00000052ff52723e */ /* 0x000fe400000010ff */
[----:B------:R-:W-:Y:S02]  /*9ce0*/  F2FP.BF16.F32.PACK_AB R83, RZ, R83 ;  /* 0x00000053ff53723e */ /* 0x000fe400000010ff */
[----:B------:R-:W-:Y:S02]  /*9cf0*/  F2FP.BF16.F32.PACK_AB R84, RZ, R84 ;  /* 0x00000054ff54723e */ /* 0x000fe400000010ff */
[----:B------:R-:W-:Y:S01]  /*9d00*/  F2FP.BF16.F32.PACK_AB R85, RZ, R85 ;  /* 0x00000055ff55723e */ /* 0x000fe200000010ff */
[----:B0-----:R-:W-:Y:S01]  /*9d10*/  @P1 IMAD.MOV.U32 R6, RZ, RZ, R14 ;  /* 0x000000ffff061224 */ /* 0x001fe200078e000e */
[----:B------:R-:W-:Y:S01]  /*9d20*/  F2FP.BF16.F32.PACK_AB R86, RZ, R86 ;  /* 0x00000056ff56723e */ /* 0x000fe200000010ff */
[----:B------:R-:W-:Y:S01]  /*9d30*/  @P1 IMAD.MOV.U32 R7, RZ, RZ, R15 ;  /* 0x000000ffff071224 */ /* 0x000fe200078e000f */
[----:B------:R-:W-:-:S04]  /*9d40*/  F2FP.BF16.F32.PACK_AB R87, RZ, R87 ;  /* 0x00000057ff57723e */ /* 0x000fc800000010ff */
[----:B------:R0:W-:Y:S01]  /*9d50*/  @P1 STG.E.U16 desc[UR36][R6.64+0x32], R39 ;  /* 0x0000322706001986 */ /* 0x0001e2000c101524 */
[----:B------:R-:W-:-:S03]  /*9d60*/  ISETP.GT.AND P1, PT, R0, 0x20, P3 ;  /* 0x000000200000780c */ /* 0x000fc60001f24270 */
[----:B------:R-:W-:Y:S01]  /*9d70*/  @P2 STG.E.U16 desc[UR36][R4.64+0x42], R41 ;  /* 0x0000422904002986 */ /* 0x000fe2000c101524 */
[----:B------:R-:W-:-:S03]  /*9d80*/  ISETP.GT.AND P2, PT, R0, 0x21, P3 ;  /* 0x000000210000780c */ /* 0x000fc60001f44270 */
[----:B------:R-:W-:Y:S01]  /*9d90*/  @P4 STG.E.U16 desc[UR36][R4.64+0x40], R40 ;  /* 0x0000402804004986 */ /* 0x000fe2000c101524 */
[----:B------:R-:W-:-:S05]  /*9da0*/  ISETP.GT.AND P4, PT, R0, 0x28, P0 ;  /* 0x000000280000780c */ /* 0x000fca0000784270 */
[----:B0-----:R-:W-:Y:S02]  /*9db0*/  @P1 IMAD.MOV.U32 R6, RZ, RZ, R14 ;  /* 0x000000ffff061224 */ /* 0x001fe400078e000e */
[----:B------:R-:W-:-:S05]  /*9dc0*/  @P1 IMAD.MOV.U32 R7, RZ, RZ, R15 ;  /* 0x000000ffff071224 */ /* 0x000fca00078e000f */
[----:B------:R0:W-:Y:S01]  /*9dd0*/  @P1 STG.E.U16 desc[UR36][R6.64+0x40], R42 ;  /* 0x0000402a06001986 */ /* 0x0001e2000c101524 */
[----:B------:R-:W-:Y:S01]  /*9de0*/  ISETP.GT.AND P1, PT, R0, 0x29, P0 ;  /* 0x000000290000780c */ /* 0x000fe20000724270 */
[----:B0-----:R-:W-:Y:S02]  /*9df0*/  @P2 IMAD.MOV.U32 R6, RZ, RZ, R14 ;  /* 0x000000ffff062224 */ /* 0x001fe400078e000e */
[----:B------:R-:W-:-:S05]  /*9e00*/  @P2 IMAD.MOV.U32 R7, RZ, RZ, R15 ;  /* 0x000000ffff072224 */ /* 0x000fca00078e000f */
        /* <DEDUP_REMOVED lines=15> */
[----:B------:R-:W-:Y:S01]  /*9f00*/  ISETP.GT.AND P1, PT, R0, 0x31, P3 ;  /* 0x000000310000780c */ /* 0x000fe20001f24270 */
[----:B0-----:R-:W-:Y:S02]  /*9f10*/  @P2 IMAD.MOV.U32 R6, RZ, RZ, R14 ;  /* 0x000000ffff062224 */ /* 0x001fe400078e000e */
[----:B------:R-:W-:-:S06]  /*9f20*/  @P2 IMAD.MOV.U32 R7, RZ, RZ, R15 ;  /* 0x000000ffff072224 */ /* 0x000fcc00078e000f */
[----:B------:R-:W-:Y:S01]  /*9f30*/  @P4 STG.E.U16 desc[UR36][R4.64+0x62], R49 ;  /* 0x0000623104004986 */ /* 0x000fe2000c101524 */
[----:B------:R-:W-:-:S03]  /*9f40*/  ISETP.GT.AND P4, PT, R0, 0x39, P0 ;  /* 0x000000390000780c */ /* 0x000fc60000784270 */
[----:B------:R0:W-:Y:S01]  /*9f50*/  @P2 STG.E.U16 desc[UR36][R6.64+0x60], R50 ;  /* 0x0000603206002986 */ /* 0x0001e2000c101524 */
[----:B------:R-:W-:Y:S02]  /*9f60*/  ISETP.GT.AND P2, PT, R0, 0x38, P0 ;  /* 0x000000380000780c */ /* 0x000fe40000744270 */
[----:B0-----:R-:W-:Y:S01]  /*9f70*/  @P1 MOV R6, R14 ;  /* 0x0000000e00061202 */ /* 0x001fe20000000f00 */
[----:B------:R-:W-:-:S05]  /*9f80*/  @P1 IMAD.MOV.U32 R7, RZ, RZ, R15 ;  /* 0x000000ffff071224 */ /* 0x000fca00078e000f */
[----:B------:R0:W-:Y:S01]  /*9f90*/  @P1 STG.E.U16 desc[UR36][R6.64+0x62], R51 ;  /* 0x0000623306001986 */ /* 0x0001e2000c101524 */
[----:B------:R-:W-:-:S04]  /*9fa0*/  ISETP.GT.AND P1, PT, R0, 0x38, P3 ;  /* 0x000000380000780c */ /* 0x000fc80001f24270 */
[----:B------:R-:W-:Y:S01]  /*9fb0*/  @P2 STG.E.U16 desc[UR36][R4.64+0x70], R52 ;  /* 0x0000703404002986 */ /* 0x000fe2000c101524 */
[----:B------:R-:W-:-:S03]  /*9fc0*/  ISETP.GT.AND P2, PT, R0, 0x39, P3 ;  /* 0x000000390000780c */ /* 0x000fc60001f44270 */
[----:B------:R-:W-:Y:S01]  /*9fd0*/  @P4 STG.E.U16 desc[UR36][R4.64+0x72], R53 ;  /* 0x0000723504004986 */ /* 0x000fe2000c101524 */
[----:B------:R-:W-:-:S04]  /*9fe0*/  ISETP.GT.AND P4, PT, R0, 0x40, P0 ;  /* 0x000000400000780c */ /* 0x000fc80000784270 */
        /* <DEDUP_REMOVED lines=28> */
[----:B0-----:R-:W-:Y:S01]  /*a1b0*/  @P1 IMAD.MOV.U32 R6, RZ, RZ, R14 ;  /* 0x000000ffff061224 */ /* 0x001fe200078e000e */
[----:B------:R-:W-:-:S05]  /*a1c0*/  @P1 MOV R7, R15 ;  /* 0x0000000f00071202 */ /* 0x000fca0000000f00 */
        /* <DEDUP_REMOVED lines=39> */
[----:B------:R-:W-:Y:S02]  /*a440*/  ISETP.GT.AND P2, PT, R0, 0x69, P3 ;  /* 0x000000690000780c */ /* 0x000fe40001f44270 */
[----:B0-----:R-:W-:Y:S01]  /*a450*/  @P1 MOV R6, R14 ;  /* 0x0000000e00061202 */ /* 0x001fe20000000f00 */
[----:B------:R-:W-:-:S06]  /*a460*/  @P1 IMAD.MOV.U32 R7, RZ, RZ, R15 ;  /* 0x000000ffff071224 */ /* 0x000fcc00078e000f */
[----:B------:R-:W-:Y:S01]  /*a470*/  @P4 STG.E.U16 desc[UR36][R4.64+0xd2], R77 ;  /* 0x0000d24d04004986 */ /* 0x000fe2000c101524 */
[----:B------:R-:W-:-:S03]  /*a480*/  ISETP.GT.AND P4, PT, R0, 0x70, P3 ;  /* 0x000000700000780c */ /* 0x000fc60001f84270 */
[----:B------:R0:W-:Y:S01]  /*a490*/  @P1 STG.E.U16 desc[UR36][R6.64+0xd0], R78 ;  /* 0x0000d04e06001986 */ /* 0x0001e2000c101524 */
[----:B------:R-:W-:Y:S01]  /*a4a0*/  ISETP.GT.AND P1, PT, R0, 0x70, P0 ;  /* 0x000000700000780c */ /* 0x000fe20000724270 */
[----:B0-----:R-:W-:Y:S02]  /*a4b0*/  @P2 IMAD.MOV.U32 R6, RZ, RZ, R14 ;  /* 0x000000ffff062224 */ /* 0x001fe400078e000e */
[----:B------:R-:W-:-:S05]  /*a4c0*/  @P2 IMAD.MOV.U32 R7, RZ, RZ, R15 ;  /* 0x000000ffff072224 */ /* 0x000fca00078e000f */
[----:B------:R0:W-:Y:S01]  /*a4d0*/  @P2 STG.E.U16 desc[UR36][R6.64+0xd2], R79 ;  /* 0x0000d24f06002986 */ /* 0x0001e2000c101524 */
[----:B------:R-:W-:-:S04]  /*a4e0*/  ISETP.GT.AND P2, PT, R0, 0x71, P0 ;  /* 0x000000710000780c */ /* 0x000fc80000744270 */
[----:B------:R-:W-:Y:S01]  /*a4f0*/  @P1 STG.E.U16 desc[UR36][R4.64+0xe0], R80 ;  /* 0x0000e05004001986 */ /* 0x000fe2000c101524 */
[----:B------:R-:W-:Y:S01]  /*a500*/  ISETP.GT.AND P1, PT, R0, 0x71, P3 ;  /* 0x000000710000780c */ /* 0x000fe20001f24270 */
[----:B0-----:R-:W-:Y:S02]  /*a510*/  @P4 IMAD.MOV.U32 R6, RZ, RZ, R14 ;  /* 0x000000ffff064224 */ /* 0x001fe400078e000e */
[----:B------:R-:W-:-:S05]  /*a520*/  @P4 IMAD.MOV.U32 R7, RZ, RZ, R15 ;  /* 0x000000ffff074224 */ /* 0x000fca00078e000f */
[----:B------:R-:W-:Y:S01]  /*a530*/  @P2 STG.E.U16 desc[UR36][R4.64+0xe2], R81 ;  /* 0x0000e25104002986 */ /* 0x000fe2000c101524 */
[C---:B------:R-:W-:Y:S02]  /*a540*/  ISETP.GT.AND P2, PT, R0.reuse, 0x78, P0 ;  /* 0x000000780000780c */ /* 0x040fe40000744270 */
[C---:B------:R-:W-:Y:S01]  /*a550*/  ISETP.GT.AND P0, PT, R0.reuse, 0x79, P0 ;  /* 0x000000790000780c */ /* 0x040fe20000704270 */
[----:B------:R0:W-:Y:S01]  /*a560*/  @P4 STG.E.U16 desc[UR36][R6.64+0xe0], R82 ;  /* 0x0000e05206004986 */ /* 0x0001e2000c101524 */
[C---:B------:R-:W-:Y:S02]  /*a570*/  ISETP.GT.AND P4, PT, R0.reuse, 0x78, P3 ;  /* 0x000000780000780c */ /* 0x040fe40001f84270 */
[----:B------:R-:W-:Y:S01]  /*a580*/  ISETP.GT.AND P3, PT, R0, 0x79, P3 ;  /* 0x000000790000780c */ /* 0x000fe20001f64270 */
[----:B0-----:R-:W-:Y:S02]  /*a590*/  @P1 IMAD.MOV.U32 R6, RZ, RZ, R14 ;  /* 0x000000ffff061224 */ /* 0x001fe400078e000e */
[----:B------:R-:W-:-:S05]  /*a5a0*/  @P1 IMAD.MOV.U32 R7, RZ, RZ, R15 ;  /* 0x000000ffff071224 */ /* 0x000fca00078e000f */
[----:B------:R-:W-:Y:S04]  /*a5b0*/  @P1 STG.E.U16 desc[UR36][R6.64+0xe2], R83 ;  /* 0x0000e25306001986 */ /* 0x000fe8000c101524 */
[----:B------:R-:W-:Y:S04]  /*a5c0*/  @P2 STG.E.U16 desc[UR36][R4.64+0xf0], R84 ;  /* 0x0000f05404002986 */ /* 0x000fe8000c101524 */
[----:B------:R0:W-:Y:S02]  /*a5d0*/  @P0 STG.E.U16 desc[UR36][R4.64+0xf2], R85 ;  /* 0x0000f25504000986 */ /* 0x0001e4000c101524 */
[----:B0-----:R-:W-:-:S02]  /*a5e0*/  @P4 IMAD.MOV.U32 R4, RZ, RZ, R14 ;  /* 0x000000ffff044224 */ /* 0x001fc400078e000e */
[----:B------:R-:W-:-:S05]  /*a5f0*/  @P4 IMAD.MOV.U32 R5, RZ, RZ, R15 ;  /* 0x000000ffff054224 */ /* 0x000fca00078e000f */
[----:B------:R0:W-:Y:S04]  /*a600*/  @P4 STG.E.U16 desc[UR36][R4.64+0xf0], R86 ;  /* 0x0000f05604004986 */ /* 0x0001e8000c101524 */
[----:B------:R0:W-:Y:S02]  /*a610*/  @P3 STG.E.U16 desc[UR36][R14.64+0xf2], R87 ;  /* 0x0000f2570e003986 */ /* 0x0001e4000c101524 */
.L_x_287:
[----:B------:R-:W-:Y:S05]  /*a620*/  BSYNC B0 ;  /* 0x0000000000007941 */ /* 0x000fea0003800000 */
.L_x_35:
[----:B------:R-:W-:Y:S01]  /*a630*/  ULDC UR4, c[0x0][0xc] ;  /* 0x0000030000047ab9 */ /* 0x000fe20000000800 */
[----:B------:R-:W-:Y:S01]  /*a640*/  ULDC UR5, c[0x0][0x10] ;  /* 0x0000040000057ab9 */ /* 0x000fe20000000800 */
[----:B0-----:R-:W0:Y:S01]  /*a650*/  LDC R5, c[0x0][0x14] ;  /* 0x00000500ff057b82 */ /* 0x001e220000000800 */
[----:B------:R-:W-:Y:S01]  /*a660*/  UIMAD.WIDE.U32 UR4, UR4, UR5, URZ ;  /* 0x00000005040472a5 */ /* 0x000fe2000f8e003f */
[----:B------:R-:W-:Y:S01]  /*a670*/  PRMT R0, RZ, 0x7610, R0 ;  /* 0x00007610ff007816 */ /* 0x000fe20000000000 */
[----:B------:R-:W-:Y:S02]  /*a680*/  IMAD.MOV.U32 R153, RZ, RZ, -0x1 ;  /* 0xffffffffff997424 */ /* 0x000fe400078e00ff */
[----:B------:R-:W-:Y:S02]  /*a690*/  IMAD.MOV.U32 R23, RZ, RZ, -0x1 ;  /* 0xffffffffff177424 */ /* 0x000fe400078e00ff */
[----:B0-----:R-:W-:-:S04]  /*a6a0*/  IMAD.WIDE.U32 R16, R5, UR4, R16 ;  /* 0x0000000405107c25 */ /* 0x001fc8000f8e0010 */
[----:B------:R-:W-:Y:S01]  /*a6b0*/  IMAD R5, R5, UR5, RZ ;  /* 0x0000000505057c24 */ /* 0x000fe2000f8e02ff */
[----:B------:R-:W-:Y:S02]  /*a6c0*/  ULDC.64 UR4, c[0x0][0x650] ;  /* 0x0001940000047ab9 */ /* 0x000fe40000000a00 */
[----:B------:R-:W-:Y:S01]  /*a6d0*/  ISETP.GE.U32.AND P0, PT, R16, UR4, PT ;  /* 0x0000000410007c0c */ /* 0x000fe2000bf06070 */
[----:B------:R-:W-:-:S05]  /*a6e0*/  IMAD.IADD R17, R17, 0x1, R5 ;  /* 0x0000000111117824 */ /* 0x000fca00078e0205 */
[----:B------:R-:W-:-:S13]  /*a6f0*/  ISETP.GE.U32.AND.EX P0, PT, R17, UR5, PT, P0 ;  /* 0x0000000511007c0c */ /* 0x000fda000bf06100 */
[----:B------:R-:W-:Y:S05]  /*a700*/  @P0 BRA `(.L_x_288) ;  /* 0x0000000400640947 */ /* 0x000fea0003800000 */
[----:B------:R-:W0:Y:S01]  /*a710*/  S2R R12, SR_CTAID.X ;  /* 0x00000000000c7919 */ /* 0x000e220000002500 */
[----:B------:R-:W3:Y:S01]  /*a720*/  LDC.64 R10, c[0x0][0x628] ;  /* 0x00018a00ff0a7b82 */ /* 0x000ee20000000a00 */
[----:B------:R-:W-:Y:S01]  /*a730*/  ULDC UR4, c[0x0][0x150] ;  /* 0x0000540000047ab9 */ /* 0x000fe20000000800 */
[----:B-12---:R-:W-:Y:S01]  /*a740*/  MOV R8, R16 ;  /* 0x0000001000087202 */ /* 0x006fe20000000f00 */
[----:B------:R-:W1:Y:S01]  /*a750*/  S2R R24, SR_CTAID.Y ;  /* 0x0000000000187919 */ /* 0x000e620000002600 */
[----:B------:R-:W-:-:S04]  /*a760*/  IMAD.MOV.U32 R9, RZ, RZ, R17 ;  /* 0x000000ffff097224 */ /* 0x000fc800078e0011 */
[----:B------:R-:W2:Y:S08]  /*a770*/  LDC R21, c[0x0][0x144] ;  /* 0x00005100ff157b82 */ /* 0x000eb00000000800 */
[----:B------:R-:W1:Y:S08]  /*a780*/  LDC R0, c[0x0][0x630] ;  /* 0x00018c00ff007b82 */ /* 0x000e700000000800 */
[----:B------:R-:W1:Y:S01]  /*a790*/  LDC.64 R14, c[0x0][0x620] ;  /* 0x00018800ff0e7b82 */ /* 0x000e620000000a00 */
[----:B---3--:R-:W-:-:S04]  /*a7a0*/  ISETP.NE.U32.AND P0, PT, R10, RZ, PT ;  /* 0x000000ff0a00720c */ /* 0x008fc80003f05070 */
[----:B------:R-:W-:Y:S02]  /*a7b0*/  ISETP.NE.AND.EX P0, PT, R11, RZ, PT, P0 ;  /* 0x000000ff0b00720c */ /* 0x000fe40003f05300 */
[----:B0-----:R-:W-:-:S05]  /*a7c0*/  I2FP.F32.U32 R3, R12 ;  /* 0x0000000c00037245 */ /* 0x001fca0000201000 */
[----:B------:R-:W-:-:S04]  /*a7d0*/  FMUL R3, R3, UR4 ;  /* 0x0000000403037c20 */ /* 0x000fc80008400000 */
[----:B------:R0:W3:Y:S02]  /*a7e0*/  F2I.U32.TRUNC.NTZ R20, R3 ;  /* 0x0000000300147305 */ /* 0x0000e4000020f000 */
[----:B--2---:R-:W-:Y:S05]  /*a7f0*/  @!P0 BRA `(.L_x_289) ;  /* 0x0000000000288947 */ /* 0x004fea0003800000 */
[----:B0-----:R-:W0:Y:S02]  /*a800*/  LDC R3, c[0x0][0x634] ;  /* 0x00018d00ff037b82 */ /* 0x001e240000000800 */
        /* <DEDUP_REMOVED lines=9> */
.L_x_289:
[----:B------:R-:W2:Y:S01]  /*a8a0*/  LDC.64 R30, c[0x0][0x640] ;  /* 0x00019000ff1e7b82 */ /* 0x000ea20000000a00 */
[-CC-:B-1----:R-:W-:Y:S01]  /*a8b0*/  SHF.R.U64 R23, R8, R0.reuse, R9.reuse ;  /* 0x0000000008177219 */ /* 0x182fe20000001209 */
[----:B---3--:R-:W-:Y:S01]  /*a8c0*/  IMAD.MOV R20, RZ, RZ, -R20 ;  /* 0x000000ffff147224 */ /* 0x008fe200078e0a14 */
[----:B------:R-:W-:Y:S01]  /*a8d0*/  SHF.R.U32.HI R0, RZ, R0, R9 ;  /* 0x00000000ff007219 */ /* 0x000fe20000011609 */
[----:B------:R-:W-:Y:S01]  /*a8e0*/  ULDC UR4, c[0x0][0x154] ;  /* 0x0000550000047ab9 */ /* 0x000fe20000000800 */
[----:B0-----:R-:W-:Y:S01]  /*a8f0*/  IADD3 R3, P0, RZ, -R23, RZ ;  /* 0x80000017ff037210 */ /* 0x001fe20007f1e0ff */
[----:B------:R-:W-:Y:S02]  /*a900*/  IMAD R26, R21, R20, R12 ;  /* 0x00000014151a7224 */ /* 0x000fe400078e020c */
[----:B------:R-:W0:Y:S01]  /*a910*/  LDC R6, c[0x0][0x618] ;  /* 0x00018600ff067b82 */ /* 0x000e220000000800 */
[----:B------:R-:W-:Y:S02]  /*a920*/  IMAD.MOV.U32 R7, RZ, RZ, 0x1 ;  /* 0x00000001ff077424 */ /* 0x000fe400078e00ff */
[----:B------:R-:W-:-:S04]  /*a930*/  IMAD.X R5, RZ, RZ, ~R0, P0 ;  /* 0x000000ffff057224 */ /* 0x000fc800000e0e00 */
[-C--:B------:R-:W-:Y:S01]  /*a940*/  IMAD R0, R5, R14.reuse, RZ ;  /* 0x0000000e05007224 */ /* 0x080fe200078e02ff */
[----:B------:R-:W1:Y:S01]  /*a950*/  LDC R8, c[0x0][0x608] ;  /* 0x00018200ff087b82 */ /* 0x000e620000000800 */
[----:B------:R-:W-:-:S04]  /*a960*/  IMAD.WIDE.U32 R4, R3, R14, R16 ;  /* 0x0000000e03047225 */ /* 0x000fc800078e0010 */
[----:B------:R-:W-:Y:S01]  /*a970*/  IMAD R3, R3, R15, R0 ;  /* 0x0000000f03037224 */ /* 0x000fe200078e0200 */
[----:B------:R-:W-:Y:S02]  /*a980*/  I2FP.F32.U32 R0, R24 ;  /* 0x0000001800007245 */ /* 0x000fe40000201000 */
[----:B------:R-:W3:Y:S01]  /*a990*/  LDC R28, c[0x0][0x658] ;  /* 0x00019600ff1c7b82 */ /* 0x000ee20000000800 */
[----:B------:R-:W-:Y:S01]  /*a9a0*/  IMAD.IADD R3, R5, 0x1, R3 ;  /* 0x0000000105037824 */ /* 0x000fe200078e0203 */
[----:B--2---:R-:W-:Y:S01]  /*a9b0*/  ISETP.NE.U32.AND P0, PT, R30, RZ, PT ;  /* 0x000000ff1e00720c */ /* 0x004fe20003f05070 */
[----:B------:R-:W-:Y:S01]  /*a9c0*/  FMUL R0, R0, UR4 ;  /* 0x0000000400007c20 */ /* 0x000fe20008400000 */
[----:B------:R-:W-:Y:S02]  /*a9d0*/  IMAD.MOV.U32 R5, RZ, RZ, -0x1 ;  /* 0xffffffffff057424 */ /* 0x000fe400078e00ff */
[----:B------:R-:W-:Y:S01]  /*a9e0*/  ISETP.NE.AND.EX P0, PT, R31, RZ, PT, P0 ;  /* 0x000000ff1f00720c */ /* 0x000fe20003f05300 */
[----:B------:R2:W2:Y:S01]  /*a9f0*/  F2I.U32.TRUNC.NTZ R14, R0 ;  /* 0x00000000000e7305 */ /* 0x0004a2000020f000 */
[----:B------:R-:W2:Y:S01]  /*aa00*/  LDC R15, c[0x0][0x148] ;  /* 0x00005200ff0f7b82 */ /* 0x000ea20000000800 */
[----:B0-----:R-:W-:-:S02]  /*aa10*/  SHF.R.U64 R12, R4, R6, R3 ;  /* 0x00000006040c7219 */ /* 0x001fc40000001203 */
[----:B------:R-:W-:-:S05]  /*aa20*/  SHF.R.U32.HI R3, RZ, R6, R3 ;  /* 0x00000006ff037219 */ /* 0x000fca0000011603 */
[----:B------:R-:W0:Y:S01]  /*aa30*/  LDC R20, c[0x0][0x600] ;  /* 0x00018000ff147b82 */ /* 0x000e220000000800 */
[-CC-:B-1----:R-:W-:Y:S02]  /*aa40*/  SHF.R.U64 R10, R12, R8.reuse, R3.reuse ;  /* 0x000000080c0a7219 */ /* 0x182fe40000001203 */
[----:B------:R-:W-:-:S05]  /*aa50*/  SHF.R.U32.HI R3, RZ, R8, R3 ;  /* 0x00000008ff037219 */ /* 0x000fca0000011603 */
[----:B------:R-:W1:Y:S01]  /*aa60*/  LDC R25, c[0x0][0x648] ;  /* 0x00019200ff197b82 */ /* 0x000e620000000800 */
[-C--:B---3--:R-:W-:Y:S02]  /*aa70*/  SHF.L.U32 R4, R5, R28.reuse, RZ ;  /* 0x0000001c05047219 */ /* 0x088fe400000006ff */
[-CC-:B------:R-:W-:Y:S02]  /*aa80*/  SHF.R.U64 R13, R10, R28.reuse, R3.reuse ;  /* 0x0000001c0a0d7219 */ /* 0x180fe40000001203 */
[----:B------:R-:W-:Y:S02]  /*aa90*/  SHF.R.U32.HI R5, RZ, R28, R3 ;  /* 0x0000001cff057219 */ /* 0x000fe40000011603 */
[----:B------:R-:W-:Y:S01]  /*aaa0*/  LOP3.LUT R21, RZ, R4, RZ, 0x33, !PT ;  /* 0x00000004ff157212 */ /* 0x000fe200078e33ff */
[----:B------:R-:W3:Y:S01]  /*aab0*/  LDC R27, c[0x0][0x638] ;  /* 0x00018e00ff1b7b82 */ /* 0x000ee20000000800 */
[----:B------:R-:W-:Y:S01]  /*aac0*/  SHF.L.U32 R28, R7, R28, RZ ;  /* 0x0000001c071c7219 */ /* 0x000fe200000006ff */
[----:B------:R-:W-:-:S06]  /*aad0*/  IMAD.MOV.U32 R4, RZ, RZ, R13 ;  /* 0x000000ffff047224 */ /* 0x000fcc00078e000d */
[----:B------:R-:W0:Y:S01]  /*aae0*/  LDC R29, c[0x0][0x610] ;  /* 0x00018400ff1d7b82 */ /* 0x000e220000000800 */
[----:B------:R-:W-:Y:S05]  /*aaf0*/  @!P0 BRA `(.L_x_290) ;  /* 0x0000000000288947 */ /* 0x000fea0003800000 */
[----:B--2---:R-:W2:Y:S02]  /*ab00*/  LDC R0, c[0x0][0x64c] ;  /* 0x00019300ff007b82 */ /* 0x004ea40000000800 */
[----:B--2---:R-:W-:-:S05]  /*ab10*/  IADD3 R3, P0, R13, R0, RZ ;  /* 0x000000000d037210 */ /* 0x004fca0007f1e0ff */
[----:B------:R-:W-:-:S04]  /*ab20*/  IMAD.X R11, RZ, RZ, R5, P0 ;  /* 0x000000ffff0b7224 */ /* 0x000fc800000e0605 */
[----:B------:R-:W-:-:S04]  /*ab30*/  IMAD.WIDE.U32 R4, R11, R30, RZ ;  /* 0x0000001e0b047225 */ /* 0x000fc800078e00ff */
[----:B------:R-:W-:-:S04]  /*ab40*/  IMAD.WIDE.U32 R6, P0, R3, R31, R4 ;  /* 0x0000001f03067225 */ /* 0x000fc80007800004 */
[----:B------:R-:W-:Y:S01]  /*ab50*/  IMAD.WIDE.U32 R4, R3, R30, RZ ;  /* 0x0000001e03047225 */ /* 0x000fe200078e00ff */
[----:B------:R-:W-:-:S03]  /*ab60*/  MOV R8, R7 ;  /* 0x0000000700087202 */ /* 0x000fc60000000f00 */
[----:B------:R-:W-:Y:S01]  /*ab70*/  IMAD.X R9, RZ, RZ, RZ, P0 ;  /* 0x000000ffff097224 */ /* 0x000fe200000e06ff */
[----:B------:R-:W-:-:S05]  /*ab80*/  IADD3 RZ, P0, R5, R6, RZ ;  /* 0x0000000605ff7210 */ /* 0x000fca0007f1e0ff */
[----:B------:R-:W-:-:S08]  /*ab90*/  IMAD.WIDE.U32.X R4, R11, R31, R8, P0 ;  /* 0x0000001f0b047225 */ /* 0x000fd000000e0408 */
.L_x_290:
[----:B------:R-:W-:Y:S01]  /*aba0*/  ISETP.NE.AND P0, PT, R2, 0x1, PT ;  /* 0x000000010200780c */ /* 0x000fe20003f05270 */
[----:B--2---:R-:W-:Y:S01]  /*abb0*/  IMAD.MOV R14, RZ, RZ, -R14 ;  /* 0x000000ffff0e7224 */ /* 0x004fe200078e0a0e */
[----:B-1----:R-:W-:Y:S01]  /*abc0*/  SHF.R.U64 R0, R4, R25, R5 ;  /* 0x0000001904007219 */ /* 0x002fe20000001205 */
[----:B0-----:R-:W-:Y:S01]  /*abd0*/  VIADD R5, R20, 0xffffffff ;  /* 0xffffffff14057836 */ /* 0x001fe20000000000 */
[----:B------:R-:W-:Y:S01]  /*abe0*/  LOP3.LUT R3, R10, R21, RZ, 0xc0, !PT ;  /* 0x000000150a037212 */ /* 0x000fe200078ec0ff */
[----:B------:R-:W-:Y:S02]  /*abf0*/  IMAD.MOV.U32 R6, RZ, RZ, 0x1 ;  /* 0x00000001ff067424 */ /* 0x000fe400078e00ff */
[----:B------:R-:W-:Y:S01]  /*ac00*/  IMAD.MOV R4, RZ, RZ, -R0 ;  /* 0x000000ffff047224 */ /* 0x000fe200078e0a00 */
[----:B------:R-:W-:Y:S01]  /*ac10*/  LOP3.LUT R5, R12, R5, RZ, 0xc0, !PT ;  /* 0x000000050c057212 */ /* 0x000fe200078ec0ff */
[----:B------:R-:W-:Y:S02]  /*ac20*/  IMAD R3, R28, R0, R3 ;  /* 0x000000001c037224 */ /* 0x000fe400078e0203 */
[----:B---3--:R-:W-:-:S02]  /*ac30*/  IMAD R0, R4, R27, R13 ;  /* 0x0000001b04007224 */ /* 0x008fc400078e020d */
[----:B------:R-:W-:Y:S02]  /*ac40*/  @P0 IMAD R26, R15, R14, R24 ;  /* 0x0000000e0f1a0224 */ /* 0x000fe400078e0218 */
[----:B------:R-:W-:Y:S01]  /*ac50*/  IMAD R4, R0, R20, R5 ;  /* 0x0000001400047224 */ /* 0x000fe200078e0205 */
[----:B------:R-:W-:Y:S01]  /*ac60*/  PRMT R0, R6, 0x7610, R0 ;  /* 0x0000761006007816 */ /* 0x000fe20000000000 */
[----:B------:R-:W-:-:S05]  /*ac70*/  IMAD R3, R3, R29, R26 ;  /* 0x0000001d03037224 */ /* 0x000fca00078e021a */
[----:B------:R-:W-:Y:S02]  /*ac80*/  SEL R153, R4, R3, !P0 ;  /* 0x0000000304997207 */ /* 0x000fe40004000000 */
[----:B------:R-:W-:-:S07]  /*ac90*/  SEL R3, R3, R4, !P0 ;  /* 0x0000000403037207 */ /* 0x000fce0004000000 */
.L_x_288:
[----:B------:R-:W-:Y:S01]  /*aca0*/  LOP3.LUT P0, RZ, R0, 0xff, RZ, 0xc0, !PT ;  /* 0x000000ff00ff7812 */ /* 0x000fe2000780c0ff */
[----:B------:R-:W-:-:S12]  /*acb0*/  IMAD.MOV.U32 R152, RZ, RZ, R3 ;  /* 0x000000ffff987224 */ /* 0x000fd800078e0003 */
[----:B------:R-:W-:Y:S05]  /*acc0*/  @P0 BRA `(.L_x_291) ;  /* 0xffffff6400640947 */ /* 0x000fea000383ffff */
[----:B------:R-:W-:Y:S05]  /*acd0*/  EXIT ;  /* 0x000000000000794d */ /* 0x000fea0003800000 */
.L_x_8:
[----:B0-----:R-:W-:Y:S01]  /*ace0*/  ULDC.64 UR4, c[0x0][0x650] ;  /* 0x0001940000047ab9 */ /* 0x001fe20000000a00 */
        /* <DEDUP_REMOVED lines=25> */
.L_x_293:
[----:B------:R-:W0:Y:S01]  /*ae80*/  LDC.64 R28, c[0x0][0x640] ;  /* 0x00019000ff1c7b82 */ /* 0x000e220000000a00 */
[-CC-:B------:R-:W-:Y:S01]  /*ae90*/  SHF.R.U64 R22, R12, R6.reuse, R13.reuse ;  /* 0x000000060c167219 */ /* 0x180fe2000000120d */
[----:B------:R-:W-:Y:S01]  /*aea0*/  IMAD.MOV.U32 R30, RZ, RZ, 0x1 ;  /* 0x00000001ff1e7424 */ /* 0x000fe200078e00ff */
[----:B------:R-:W-:Y:S02]  /*aeb0*/  SHF.R.U32.HI R6, RZ, R6, R13 ;  /* 0x00000006ff067219 */ /* 0x000fe4000001160d */
[----:B------:R-:W-:-:S03]  /*aec0*/  IADD3 R11, P0, RZ, -R22, RZ ;  /* 0x80000016ff0b7210 */ /* 0x000fc60007f1e0ff */
[----:B------:R-:W1:Y:S02]  /*aed0*/  LDC R10, c[0x0][0x618] ;  /* 0x00018600ff0a7b82 */ /* 0x000e640000000800 */
[----:B------:R-:W-:-:S04]  /*aee0*/  IMAD.X R9, RZ, RZ, ~R6, P0 ;  /* 0x000000ffff097224 */ /* 0x000fc800000e0e06 */
[-C--:B------:R-:W-:Y:S02]  /*aef0*/  IMAD R6, R9, R24.reuse, RZ ;  /* 0x0000001809067224 */ /* 0x080fe400078e02ff */
[----:B------:R-:W2:Y:S01]  /*af00*/  LDC R12, c[0x0][0x608] ;  /* 0x00018200ff0c7b82 */ /* 0x000ea20000000800 */
[----:B------:R-:W-:-:S04]  /*af10*/  IMAD.WIDE.U32 R8, R11, R24, R16 ;  /* 0x000000180b087225 */ /* 0x000fc800078e0010 */
[----:B------:R-:W-:-:S03]  /*af20*/  IMAD R11, R11, R25, R6 ;  /* 0x000000190b0b7224 */ /* 0x000fc600078e0206 */
[----:B------:R-:W3:Y:S01]  /*af30*/  LDC R27, c[0x0][0x658] ;  /* 0x00019600ff1b7b82 */ /* 0x000ee20000000800 */
[----:B------:R-:W-:Y:S01]  /*af40*/  IMAD.IADD R9, R9, 0x1, R11 ;  /* 0x0000000109097824 */ /* 0x000fe200078e020b */
[----:B0-----:R-:W-:-:S04]  /*af50*/  ISETP.NE.U32.AND P0, PT, R28, RZ, PT ;  /* 0x000000ff1c00720c */ /* 0x001fc80003f05070 */
[----:B------:R-:W-:Y:S02]  /*af60*/  ISETP.NE.AND.EX P0, PT, R29, RZ, PT, P0 ;  /* 0x000000ff1d00720c */ /* 0x000fe40003f05300 */
[----:B------:R-:W0:Y:S01]  /*af70*/  LDC R20, c[0x0][0x600] ;  /* 0x00018000ff147b82 */ /* 0x000e220000000800 */
[-CC-:B-1----:R-:W-:Y:S01]  /*af80*/  SHF.R.U64 R14, R8, R10.reuse, R9.reuse ;  /* 0x0000000a080e7219 */ /* 0x182fe20000001209 */
[----:B------:R-:W-:Y:S01]  /*af90*/  IMAD.MOV.U32 R8, RZ, RZ, -0x1 ;  /* 0xffffffffff087424 */ /* 0x000fe200078e00ff */
[----:B------:R-:W-:-:S05]  /*afa0*/  SHF.R.U32.HI R9, RZ, R10, R9 ;  /* 0x0000000aff097219 */ /* 0x000fca0000011609 */
[----:B------:R-:W1:Y:S01]  /*afb0*/  LDC R24, c[0x0][0x648] ;  /* 0x00019200ff187b82 */ /* 0x000e620000000800 */
[-CC-:B--2---:R-:W-:Y:S02]  /*afc0*/  SHF.R.U64 R23, R14, R12.reuse, R9.reuse ;  /* 0x0000000c0e177219 */ /* 0x184fe40000001209 */
[----:B------:R-:W-:-:S05]  /*afd0*/  SHF.R.U32.HI R6, RZ, R12, R9 ;  /* 0x0000000cff067219 */ /* 0x000fca0000011609 */
[----:B------:R-:W2:Y:S01]  /*afe0*/  LDC R26, c[0x0][0x638] ;  /* 0x00018e00ff1a7b82 */ /* 0x000ea20000000800 */
[-C--:B---3--:R-:W-:Y:S02]  /*aff0*/  SHF.L.U32 R8, R8, R27.reuse, RZ ;  /* 0x0000001b08087219 */ /* 0x088fe400000006ff */
[-CC-:B------:R-:W-:Y:S02]  /*b000*/  SHF.R.U64 R25, R23, R27.reuse, R6.reuse ;  /* 0x0000001b17197219 */ /* 0x180fe40000001206 */
[----:B------:R-:W-:Y:S02]  /*b010*/  LOP3.LUT R32, RZ, R8, RZ, 0x33, !PT ;  /* 0x00000008ff207212 */ /* 0x000fe400078e33ff */
[----:B------:R-:W-:Y:S01]  /*b020*/  SHF.R.U32.HI R9, RZ, R27, R6 ;  /* 0x0000001bff097219 */ /* 0x000fe20000011606 */
[----:B------:R-:W3:Y:S01]  /*b030*/  LDC R31, c[0x0][0x610] ;  /* 0x00018400ff1f7b82 */ /* 0x000ee20000000800 */
[----:B------:R-:W-:Y:S01]  /*b040*/  IMAD.MOV.U32 R8, RZ, RZ, R25 ;  /* 0x000000ffff087224 */ /* 0x000fe200078e0019 */
[----:B------:R-:W-:Y:S06]  /*b050*/  @!P0 BRA `(.L_x_294) ;  /* 0x0000000000288947 */ /* 0x000fec0003800000 */
        /* <DEDUP_REMOVED lines=10> */
.L_x_294:
[----:B------:R-:W-:Y:S02]  /*b100*/  ISETP.NE.AND P0, PT, R2, 0x1, PT ;  /* 0x000000010200780c */ /* 0x000fe40003f05270 */
[----:B-1----:R-:W-:Y:S01]  /*b110*/  SHF.R.U64 R6, R8, R24, R9 ;  /* 0x0000001808067219 */ /* 0x002fe20000001209 */
[----:B0-----:R-:W-:Y:S01]  /*b120*/  VIADD R9, R20, 0xffffffff ;  /* 0xffffffff14097836 */ /* 0x001fe20000000000 */
[----:B------:R-:W-:Y:S02]  /*b130*/  SHF.L.U32 R30, R30, R27, RZ ;  /* 0x0000001b1e1e7219 */ /* 0x000fe400000006ff */
[----:B------:R-:W-:Y:S01]  /*b140*/  LOP3.LUT R5, R23, R32, RZ, 0xc0, !PT ;  /* 0x0000002017057212 */ /* 0x000fe200078ec0ff */
[----:B------:R-:W-:-:S04]  /*b150*/  IMAD.MOV R8, RZ, RZ, -R6 ;  /* 0x000000ffff087224 */ /* 0x000fc800078e0a06 */
[----:B------:R-:W-:Y:S01]  /*b160*/  IMAD R6, R30, R6, R5 ;  /* 0x000000061e067224 */ /* 0x000fe200078e0205 */
[----:B------:R-:W-:Y:S01]  /*b170*/  LOP3.LUT R5, R14, R9, RZ, 0xc0, !PT ;  /* 0x000000090e057212 */ /* 0x000fe200078ec0ff */
[----:B------:R-:W-:Y:S02]  /*b180*/  @P0 IMAD R3, R7, R21, R4 ;  /* 0x0000001507030224 */ /* 0x000fe400078e0204 */
[----:B--2---:R-:W-:Y:S02]  /*b190*/  IMAD R4, R8, R26, R25 ;  /* 0x0000001a08047224 */ /* 0x004fe400078e0219 */
[----:B---3--:R-:W-:Y:S02]  /*b1a0*/  IMAD R3, R6, R31, R3 ;  /* 0x0000001f06037224 */ /* 0x008fe400078e0203 */
[----:B------:R-:W-:Y:S02]  /*b1b0*/  IMAD R4, R4, R20, R5 ;  /* 0x0000001404047224 */ /* 0x000fe400078e0205 */
[----:B------:R-:W-:-:S02]  /*b1c0*/  IMAD.MOV.U32 R8, RZ, RZ, 0x1 ;  /* 0x00000001ff087424 */ /* 0x000fc400078e00ff */
[----:B------:R-:W-:Y:S01]  /*b1d0*/  IMAD.MOV.U32 R6, RZ, RZ, R22 ;  /* 0x000000ffff067224 */ /* 0x000fe200078e0016 */
[----:B------:R-:W-:Y:S02]  /*b1e0*/  SEL R13, R4, R3, !P0 ;  /* 0x00000003040d7207 */ /* 0x000fe40004000000 */
[----:B------:R-:W-:-:S07]  /*b1f0*/  SEL R20, R3, R4, !P0 ;  /* 0x0000000403147207 */ /* 0x000fce0004000000 */
.L_x_292:
[----:B------:R-:W-:-:S08]  /*b200*/  NOP ;  /* 0x0000000000007918 */ /* 0x000fd00000000000 */
[----:B------:R-:W0:-:S00]  /*b210*/  USETMAXREG.DEALLOC.CTAPOOL 0x28 ;  /* 0x00000028000079c8 */ /* 0x000e0000080e0500 */
[----:B0-----:R-:W-:-:S13]  /*b220*/  ISETP.NE.AND P0, PT, R0, RZ, PT ;  /* 0x000000ff0000720c */ /* 0x001fda0003f05270 */
[----:B------:R-:W-:Y:S05]  /*b230*/  @P0 EXIT ;  /* 0x000000000000094d */ /* 0x000fea0003800000 */
[----:B------:R-:W-:Y:S01]  /*b240*/  LOP3.LUT P0, RZ, R8, 0xff, RZ, 0xc0, !PT ;  /* 0x000000ff08ff7812 */ /* 0x000fe2000780c0ff */
[----:B------:R-:W-:Y:S01]  /*b250*/  IMAD.MOV.U32 R3, RZ, RZ, RZ ;  /* 0x000000ffff037224 */ /* 0x000fe200078e00ff */
[----:B------:R-:W-:-:S11]  /*b260*/  MOV R0, 0x1 ;  /* 0x0000000100007802 */ /* 0x000fd60000000f00 */
[----:B------:R-:W-:Y:S05]  /*b270*/  @!P0 BRA `(.L_x_295) ;  /* 0x0000000c00388947 */ /* 0x000fea0003800000 */
[----:B------:R-:W0:Y:S01]  /*b280*/  LDC R0, c[0x0][0x28c] ;  /* 0x0000a300ff007b82 */ /* 0x000e220000000800 */
[----:B------:R-:W-:Y:S01]  /*b290*/  ULDC UR5, c[0x0][0x658] ;  /* 0x0001960000057ab9 */ /* 0x000fe20000000800 */
[----:B------:R-:W-:Y:S01]  /*b2a0*/  UMOV UR7, 0xffffffff ;  /* 0xffffffff00077882 */ /* 0x000fe20000000000 */
[----:B------:R-:W-:Y:S01]  /*b2b0*/  ULDC UR6, c[0x0][0xc] ;  /* 0x0000030000067ab9 */ /* 0x000fe20000000800 */
[----:B------:R-:W-:Y:S01]  /*b2c0*/  USHF.L.U32 UR8, UR7, UR5, URZ ;  /* 0x0000000507087299 */ /* 0x000fe2000800063f */
[----:B------:R-:W-:Y:S01]  /*b2d0*/  BSSY B0, `(.L_x_295) ;  /* 0x00000c8000007945 */ /* 0x000fe20003800000 */
[----:B------:R-:W-:Y:S01]  /*b2e0*/  UMOV UR9, 0x1 ;  /* 0x0000000100097882 */ /* 0x000fe20000000000 */
[----:B------:R-:W-:Y:S01]  /*b2f0*/  ULDC UR7, c[0x0][0x10] ;  /* 0x0000040000077ab9 */ /* 0x000fe20000000800 */
[----:B------:R-:W1:Y:S01]  /*b300*/  S2UR UR10, SR_CgaCtaId ;  /* 0x00000000000a79c3 */ /* 0x000e620000008800 */
[----:B------:R-:W-:Y:S01]  /*b310*/  UIMAD.WIDE.U32 UR6, UR6, UR7, URZ ;  /* 0x00000007060672a5 */ /* 0x000fe2000f8e003f */
[----:B------:R-:W-:Y:S01]  /*b320*/  IMAD.MOV.U32 R9, RZ, RZ, 0x1 ;  /* 0x00000001ff097424 */ /* 0x000fe200078e00ff */
[----:B------:R-:W-:Y:S01]  /*b330*/  USHF.L.U32 UR18, UR9, UR5, URZ ;  /* 0x0000000509127299 */ /* 0x000fe2000800063f */
[----:B------:R-:W-:Y:S01]  /*b340*/  LOP3.LUT R8, R19, 0x2, RZ, 0xfc, !PT ;  /* 0x0000000213087812 */ /* 0x000fe200078efcff */
[----:B------:R-:W-:Y:S01]  /*b350*/  ULDC UR4, c[0x0][0x600] ;  /* 0x0001800000047ab9 */ /* 0x000fe20000000800 */
[----:B------:R-:W-:Y:S01]  /*b360*/  ULDC UR5, c[0x0][0x14] ;  /* 0x0000050000057ab9 */ /* 0x000fe20000000800 */
[----:B------:R-:W-:-:S02]  /*b370*/  UIADD3 UR4, UR4, -0x1, URZ ;  /* 0xffffffff04047890 */ /* 0x000fc4000fffe03f */
[----:B------:R-:W-:Y:S02]  /*b380*/  UIMAD.WIDE.U32 UR20, UR6, UR5, URZ ;  /* 0x00000005061472a5 */ /* 0x000fe4000f8e003f */
[----:B------:R-:W-:Y:S02]  /*b390*/  UIMAD UR13, UR7, UR5, URZ ;  /* 0x00000005070d72a4 */ /* 0x000fe4000f8e023f */
[----:B------:R-:W-:Y:S02]  /*b3a0*/  ULOP3.LUT UR17, URZ, UR8, URZ, 0x33, !UPT ;  /* 0x000000083f117292 */ /* 0x000fe4000f8e333f */
[----:B------:R-:W-:Y:S01]  /*b3b0*/  UIADD3 UR13, UR21, UR13, URZ ;  /* 0x0000000d150d7290 */ /* 0x000fe2000fffe03f */
[----:B0-----:R-:W-:Y:S01]  /*b3c0*/  VIADD R0, R0, 0x1f ;  /* 0x0000001f00007836 */ /* 0x001fe20000000000 */
[----:B------:R-:W-:-:S04]  /*b3d0*/  ULDC.64 UR22, c[0x0][0x198] ;  /* 0x0000660000167ab9 */ /* 0x000fc80000000a00 */
[----:B------:R-:W-:Y:S01]  /*b3e0*/  SHF.R.S32.HI R3, RZ, 0x1f, R0 ;  /* 0x0000001fff037819 */ /* 0x000fe20000011400 */
[----:B-1----:R-:W-:-:S03]  /*b3f0*/  IMAD.U32 R11, RZ, RZ, UR10 ;  /* 0x0000000aff0b7e24 */ /* 0x002fc6000f8e00ff */
[----:B------:R-:W-:Y:S01]  /*b400*/  LEA.HI R3, R3, R0, RZ, 0x5 ;  /* 0x0000000003037211 */ /* 0x000fe200078f28ff */
[----:B------:R-:W-:-:S03]  /*b410*/  IMAD.MOV.U32 R0, RZ, RZ, 0x1 ;  /* 0x00000001ff007424 */ /* 0x000fc600078e00ff */
[----:B------:R-:W-:Y:S01]  /*b420*/  SHF.R.S32.HI R10, RZ, 0x5, R3 ;  /* 0x00000005ff0a7819 */ /* 0x000fe20000011403 */
[----:B------:R-:W-:-:S04]  /*b430*/  IMAD.MOV.U32 R3, RZ, RZ, RZ ;  /* 0x000000ffff037224 */ /* 0x000fc800078e00ff */
[----:B------:R-:W-:-:S07]  /*b440*/  VIADD R12, R10, 0x1 ;  /* 0x000000010a0c7836 */ /* 0x000fce0000000000 */
.L_x_306:
[----:B------:R-:W-:-:S03]  /*b450*/  UMOV UR5, 0xffffffff ;  /* 0xffffffff00057882 */ /* 0x000fc60000000000 */
[----:B------:R-:W-:Y:S05]  /*b460*/  BRA.DIV UR5, `(.L_x_296) ;  /* 0x0000001205587947 */ /* 0x000fea000b800000 */
[----:B------:R-:W-:-:S13]  /*b470*/  ELECT P6, URZ, PT ;  /* 0x00000000003f782f */ /* 0x000fda00038c0000 */
.L_x_322:
[----:B------:R-:W0:Y:S01]  /*b480*/  LDC R4, c[0x0][0x28c] ;  /* 0x0000a300ff047b82 */ /* 0x000e220000000800 */
[----:B------:R-:W-:Y:S01]  /*b490*/  BSSY B1, `(.L_x_297) ;  /* 0x0000039000017945 */ /* 0x000fe20003800000 */
[----:B0-----:R-:W-:-:S13]  /*b4a0*/  ISETP.LT.OR P6, PT, R4, 0x1, !P6 ;  /* 0x000000010400780c */ /* 0x001fda00077c1670 */
[----:B------:R-:W-:Y:S05]  /*b4b0*/  @P6 BRA `(.L_x_298) ;  /* 0x0000000000d86947 */ /* 0x000fea0003800000 */
[----:B------:R-:W-:Y:S01]  /*b4c0*/  IMAD R20, R20, 0x2, R11 ;  /* 0x0000000214147824 */ /* 0x000fe200078e020b */
[----:B------:R-:W-:Y:S01]  /*b4d0*/  MOV R7, R3 ;  /* 0x0000000300077202 */ /* 0x000fe20000000f00 */
[----:B------:R-:W-:Y:S02]  /*b4e0*/  IMAD.SHL.U32 R15, R13, 0x80, RZ ;  /* 0x000000800d0f7824 */ /* 0x000fe400078e00ff */
[----:B------:R-:W-:Y:S02]  /*b4f0*/  IMAD.MOV.U32 R21, RZ, RZ, RZ ;  /* 0x000000ffff157224 */ /* 0x000fe400078e00ff */
[----:B------:R-:W-:Y:S02]  /*b500*/  IMAD.MOV.U32 R4, RZ, RZ, R12 ;  /* 0x000000ffff047224 */ /* 0x000fe400078e000c */
[----:B------:R-:W-:Y:S02]  /*b510*/  IMAD.MOV.U32 R5, RZ, RZ, R0 ;  /* 0x000000ffff057224 */ /* 0x000fe400078e0000 */
[----:B------:R-:W-:-:S07]  /*b520*/  IMAD.SHL.U32 R20, R20, 0x80, RZ ;  /* 0x0000008014147824 */ /* 0x000fce00078e00ff */
.L_x_301:
[----:B------:R-:W0:Y:S01]  /*b530*/  S2UR UR5, SR_CgaCtaId ;  /* 0x00000000000579c3 */ /* 0x000e220000008800 */
[----:B------:R-:W-:Y:S02]  /*b540*/  MOV R14, 0x400 ;  /* 0x00000400000e7802 */ /* 0x000fe40000000f00 */
[----:B------:R-:W-:Y:S02]  /*b550*/  SHF.L.U32 R13, R5, 0x1f, RZ ;  /* 0x0000001f050d7819 */ /* 0x000fe400000006ff */
[----:B------:R-:W-:Y:S01]  /*b560*/  LOP3.LUT P1, RZ, R18, 0x7f, RZ, 0xc0, !PT ;  /* 0x0000007f12ff7812 */ /* 0x000fe2000782c0ff */
[----:B0-----:R-:W-:-:S05]  /*b570*/  IMAD.U32 R11, RZ, RZ, UR5 ;  /* 0x00000005ff0b7e24 */ /* 0x001fca000f8e00ff */
[----:B------:R-:W-:-:S07]  /*b580*/  LEA R24, R11, R14, 0x18 ;  /* 0x0000000e0b187211 */ /* 0x000fce00078ec0ff */
[----:B------:R-:W0:Y:S01]  /*b590*/  @!P1 LDC R14, c[0x0][0x500] ;  /* 0x00014000ff0e9b82 */ /* 0x000e220000000800 */
[----:B------:R-:W-:-:S04]  /*b5a0*/  IMAD R22, R7, 0x8, R24 ;  /* 0x0000000807167824 */ /* 0x000fc800078e0218 */
[----:B------:R-:W1:Y:S02]  /*b5b0*/  SYNCS.PHASECHK.TRANS64.TRYWAIT P0, [R22+URZ+0x48], R13 ;  /* 0x0000480d160075a7 */ /* 0x000e64000800017f */
[----:B-1----:R-:W-:Y:S05]  /*b5c0*/  @!P0 BRA `(.L_x_299) ;  /* 0x0000001000208947 */ /* 0x002fea0003800000 */
.L_x_323:
[----:B-1----:R-:W-:Y:S01]  /*b5d0*/  PRMT R13, R8, 0x9910, RZ ;  /* 0x00009910080d7816 */ /* 0x002fe200000000ff */
[----:B0-----:R0:W-:Y:S03]  /*b5e0*/  @!P1 SYNCS.ARRIVE.TRANS64 RZ, [R22+URZ], R14 ;  /* 0x0000000e16ff99a7 */ /* 0x0011e6000800003f */
[----:B------:R-:W-:-:S13]  /*b5f0*/  ISETP.NE.AND P0, PT, R13, 0x2, PT ;  /* 0x000000020d00780c */ /* 0x000fda0003f05270 */
[----:B0-----:R-:W-:Y:S05]  /*b600*/  @P0 BRA `(.L_x_300) ;  /* 0x0000000000040947 */ /* 0x001fea0003800000 */
[----:B------:R-:W-:Y:S01]  /*b610*/  BPT.TRAP 0x1 ;  /* 0x000000040000795c */ /* 0x000fe20000300000 */
.L_x_300:
[----:B------:R-:W-:Y:S01]  /*b620*/  IMAD.SHL.U32 R14, R7, 0x2000, RZ ;  /* 0x00002000070e7824 */ /* 0x000fe200078e00ff */
[----:B------:R-:W-:Y:S01]  /*b630*/  R2UR UR9, R22 ;  /* 0x00000000160972ca */ /* 0x000fe200000e0000 */
[----:B------:R-:W-:Y:S01]  /*b640*/  VIADD R4, R4, 0xffffffff ;  /* 0xffffffff04047836 */ /* 0x000fe20000000000 */
[----:B------:R-:W-:Y:S01]  /*b650*/  R2UR UR11, R20 ;  /* 0x00000000140b72ca */ /* 0x000fe200000e0000 */
[--C-:B------:R-:W-:Y:S01]  /*b660*/  IMAD R13, R11, 0x1000, R14.reuse ;  /* 0x000010000b0d7824 */ /* 0x100fe200078e020e */
[----:B------:R-:W-:Y:S01]  /*b670*/  IADD3 R14, R24, 0x24180, R14 ;  /* 0x00024180180e7810 */ /* 0x000fe20007ffe00e */
[----:B------:R-:W-:Y:S01]  /*b680*/  UIADD3 UR6, UP0, UR22, 0xf0, URZ ;  /* 0x000000f016067890 */ /* 0x000fe2000ff1e03f */
[----:B------:R-:W-:Y:S01]  /*b690*/  R2UR UR10, R21 ;  /* 0x00000000150a72ca */ /* 0x000fe200000e0000 */
[----:B------:R-:W-:Y:S01]  /*b6a0*/  IMAD R13, R13, 0x2, R24 ;  /* 0x000000020d0d7824 */ /* 0x000fe200078e0218 */
[----:B------:R-:W-:Y:S01]  /*b6b0*/  R2UR UR12, R6 ;  /* 0x00000000060c72ca */ /* 0x000fe200000e0000 */
[----:B------:R-:W-:Y:S01]  /*b6c0*/  UIADD3 UR24, UP1, UR22, 0x1f0, URZ ;  /* 0x000001f016187890 */ /* 0x000fe2000ff3e03f */
[----:B------:R-:W-:Y:S01]  /*b6d0*/  R2UR UR16, R14 ;  /* 0x000000000e1072ca */ /* 0x000fe200000e0000 */
[----:B------:R-:W-:Y:S01]  /*b6e0*/  UIADD3.X UR7, URZ, UR23, URZ, UP0, !UPT ;  /* 0x000000173f077290 */ /* 0x000fe200087fe43f */
[----:B------:R-:W-:Y:S01]  /*b6f0*/  R2UR UR5, R13 ;  /* 0x000000000d0572ca */ /* 0x000fe200000e0000 */
[----:B------:R-:W-:Y:S01]  /*b700*/  VIADD R7, R7, 0x1 ;  /* 0x0000000107077836 */ /* 0x000fe20000000000 */
[----:B------:R-:W-:Y:S01]  /*b710*/  R2UR UR19, R15 ;  /* 0x000000000f1372ca */ /* 0x000fe200000e0000 */
[----:B------:R-:W-:Y:S01]  /*b720*/  UIADD3.X UR25, URZ, UR23, URZ, UP1, !UPT ;  /* 0x000000173f197290 */ /* 0x000fe20008ffe43f */
[----:B------:R-:W-:Y:S01]  /*b730*/  ISETP.GT.AND P1, PT, R4, 0x1, PT ;  /* 0x000000010400780c */ /* 0x000fe20003f24270 */
[----:B------:R-:W-:Y:S01]  /*b740*/  UMOV UR14, 0x0 ;  /* 0x00000000000e7882 */ /* 0x000fe20000000000 */
[----:B------:R-:W-:Y:S01]  /*b750*/  UMOV UR15, 0x10000000 ;  /* 0x10000000000f7882 */ /* 0x000fe20000000000 */
[----:B------:R-:W-:Y:S01]  /*b760*/  ISETP.NE.AND P0, PT, R7, 0x9, PT ;  /* 0x000000090700780c */ /* 0x000fe20003f05270 */
[----:B------:R-:W-:-:S03]  /*b770*/  VIADD R21, R21, 0x20 ;  /* 0x0000002015157836 */ /* 0x000fc60000000000 */
[----:B------:R-:W-:Y:S02]  /*b780*/  SEL R14, RZ, 0x1, P0 ;  /* 0x00000001ff0e7807 */ /* 0x000fe40000000000 */
[----:B------:R-:W-:Y:S01]  /*b790*/  UIADD3 UR8, UR5, 0x180, URZ ;  /* 0x0000018005087890 */ /* 0x000fe2000fffe03f */
[----:B------:R-:W-:Y:S02]  /*b7a0*/  SEL R7, R7, RZ, P0 ;  /* 0x000000ff07077207 */ /* 0x000fe40000000000 */
[----:B------:R-:W-:Y:S01]  /*b7b0*/  UMOV UR5, 0x30000 ;  /* 0x0003000000057882 */ /* 0x000fe20000000000 */
[----:B------:R-:W-:-:S05]  /*b7c0*/  LOP3.LUT R5, R5, R14, RZ, 0x3c, !PT ;  /* 0x0000000e05057212 */ /* 0x000fca00078e3cff */
[----:B------:R0:W-:Y:S02]  /*b7d0*/  UTMALDG.3D.MULTICAST [UR8], [UR6], UR5, desc[UR14] ;  /* 0x00000e08060073b4 */ /* 0x0001e40008011805 */
[----:B0-----:R-:W-:Y:S01]  /*b7e0*/  UMOV UR8, UR16 ;  /* 0x0000001000087c82 */ /* 0x001fe20008000000 */
[----:B------:R-:W-:Y:S02]  /*b7f0*/  UMOV UR11, UR19 ;  /* 0x00000013000b7c82 */ /* 0x000fe40008000000 */
[----:B------:R0:W-:Y:S02]  /*b800*/  UTMALDG.3D [UR8], [UR24], desc[UR14] ;  /* 0x00000e08180075b4 */ /* 0x0001e40008011000 */
[----:B0-----:R-:W-:Y:S05]  /*b810*/  @P1 BRA `(.L_x_301) ;  /* 0xfffffffc00441947 */ /* 0x001fea000383ffff */
.L_x_298:
[----:B------:R-:W-:Y:S05]  /*b820*/  BSYNC B1 ;  /* 0x0000000000017941 */ /* 0x000fea0003800000 */
.L_x_297:
[----:B------:R-:W-:Y:S01]  /*b830*/  LOP3.LUT P1, RZ, R9, 0xff, RZ, 0xc0, !PT ;  /* 0x000000ff09ff7812 */ /* 0x000fe2000782c0ff */
[C---:B------:R-:W-:Y:S01]  /*b840*/  IMAD.IADD R6, R10.reuse, 0x1, R3 ;  /* 0x000000010a067824 */ /* 0x040fe200078e0203 */
[----:B------:R-:W-:Y:S01]  /*b850*/  ULDC.64 UR6, c[0x0][0x650] ;  /* 0x0001940000067ab9 */ /* 0x000fe20000000a00 */
[----:B------:R-:W-:Y:S01]  /*b860*/  ISETP.GE.U32.AND P2, PT, R10, 0x9, PT ;  /* 0x000000090a00780c */ /* 0x000fe20003f46070 */
[----:B------:R-:W-:Y:S01]  /*b870*/  BSSY B1, `(.L_x_302) ;  /* 0x000006b000017945 */ /* 0x000fe20003800000 */
[----:B------:R-:W-:Y:S01]  /*b880*/  IMAD.MOV.U32 R20, RZ, RZ, -0x1 ;  /* 0xffffffffff147424 */ /* 0x000fe200078e00ff */
[----:B------:R-:W-:Y:S01]  /*b890*/  ISETP.GT.U32.AND P0, PT, R6, 0x8, PT ;  /* 0x000000080600780c */ /* 0x000fe20003f04070 */
[----:B------:R-:W-:Y:S01]  /*b8a0*/  IMAD.MOV.U32 R13, RZ, RZ, -0x1 ;  /* 0xffffffffff0d7424 */ /* 0x000fe200078e00ff */
[----:B------:R-:W-:Y:S02]  /*b8b0*/  PRMT R9, RZ, 0x7610, R9 ;  /* 0x00007610ff097816 */ /* 0x000fe40000000009 */
[----:B------:R-:W-:-:S03]  /*b8c0*/  ISETP.LT.U32.AND P0, PT, R10, 0x9, P0 ;  /* 0x000000090a00780c */ /* 0x000fc60000701070 */
[----:B------:R-:W0:Y:S01]  /*b8d0*/  @P1 S2R R11, SR_CgaCtaId ;  /* 0x00000000000b1919 */ /* 0x000e220000008800 */
[----:B------:R-:W-:-:S04]  /*b8e0*/  @P1 MOV R4, 0x400 ;  /* 0x0000040000041802 */ /* 0x000fc80000000f00 */
[----:B0-----:R-:W-:Y:S01]  /*b8f0*/  @P1 LEA R3, R11, R4, 0x18 ;  /* 0x000000040b031211 */ /* 0x001fe200078ec0ff */
[----:B------:R-:W-:-:S03]  /*b900*/  IMAD.WIDE.U32 R4, R6, 0x38e38e39, RZ ;  /* 0x38e38e3906047825 */ /* 0x000fc600078e00ff */
[----:B------:R0:W-:Y:S01]  /*b910*/  @P1 SYNCS.ARRIVE.TRANS64.A1T0 RZ, [R3+URZ+0xa8], RZ ;  /* 0x0000a8ff03ff19a7 */ /* 0x0001e2000810003f */
[----:B------:R-:W-:Y:S02]  /*b920*/  IADD3 R16, P1, R16, UR20, RZ ;  /* 0x0000001410107c10 */ /* 0x000fe4000ff3e0ff */
[----:B------:R-:W-:Y:S02]  /*b930*/  SHF.R.U32.HI R5, RZ, 0x1, R5 ;  /* 0x00000001ff057819 */ /* 0x000fe40000011605 */
[----:B------:R-:W-:Y:S02]  /*b940*/  IADD3.X R17, R17, UR13, RZ, P1, !PT ;  /* 0x0000000d11117c10 */ /* 0x000fe40008ffe4ff */
[----:B------:R-:W-:Y:S02]  /*b950*/  PRMT R4, RZ, 0x7610, R4 ;  /* 0x00007610ff047816 */ /* 0x000fe40000000004 */
[----:B0-----:R-:W-:Y:S02]  /*b960*/  SEL R3, RZ, 0x1, !P0 ;  /* 0x00000001ff037807 */ /* 0x001fe40004000000 */
[----:B------:R-:W-:-:S02]  /*b970*/  ISETP.GE.U32.AND P0, PT, R16, UR6, PT ;  /* 0x0000000610007c0c */ /* 0x000fc4000bf06070 */
[----:B------:R-:W-:Y:S01]  /*b980*/  LOP3.LUT R0, R0, R3, RZ, 0x3c, !PT ;  /* 0x0000000300007212 */ /* 0x000fe200078e3cff */
[----:B------:R-:W-:Y:S01]  /*b990*/  IMAD R3, R5, -0x9, R6 ;  /* 0xfffffff705037824 */ /* 0x000fe200078e0206 */
[----:B------:R-:W-:Y:S02]  /*b9a0*/  ISETP.GE.U32.AND.EX P0, PT, R17, UR7, PT, P0 ;  /* 0x0000000711007c0c */ /* 0x000fe4000bf06100 */
[----:B------:R-:W-:Y:S02]  /*b9b0*/  @P2 LOP3.LUT R0, R0, 0x1, R5, 0x78, !PT ;  /* 0x0000000100002812 */ /* 0x000fe400078e7805 */
[----:B------:R-:W-:-:S09]  /*b9c0*/  MOV R6, 0xffffffff ;  /* 0xffffffff00067802 */ /* 0x000fd20000000f00 */
[----:B------:R-:W-:Y:S05]  /*b9d0*/  @P0 BRA `(.L_x_303) ;  /* 0x0000000400500947 */ /* 0x000fea0003800000 */
[----:B------:R-:W0:Y:S01]  /*b9e0*/  S2R R15, SR_CTAID.X ;  /* 0x00000000000f7919 */ /* 0x000e220000002500 */
[----:B------:R-:W-:Y:S01]  /*b9f0*/  ULDC.64 UR6, c[0x0][0x628] ;  /* 0x00018a0000067ab9 */ /* 0x000fe20000000a00 */
[----:B------:R-:W1:Y:S01]  /*ba00*/  LDC R20, c[0x0][0x144] ;  /* 0x00005100ff147b82 */ /* 0x000e620000000800 */
[----:B------:R-:W-:Y:S01]  /*ba10*/  ISETP.NE.U32.AND P0, PT, RZ, UR6, PT ;  /* 0x00000006ff007c0c */ /* 0x000fe2000bf05070 */
[----:B------:R-:W2:Y:S01]  /*ba20*/  S2R R13, SR_CTAID.Y ;  /* 0x00000000000d7919 */ /* 0x000ea20000002600 */
[----:B------:R-:W-:Y:S01]  /*ba30*/  ULDC UR8, c[0x0][0x630] ;  /* 0x00018c0000087ab9 */ /* 0x000fe20000000800 */
[----:B------:R-:W-:Y:S01]  /*ba40*/  ULDC UR9, c[0x0][0x150] ;  /* 0x0000540000097ab9 */ /* 0x000fe20000000800 */
[----:B------:R-:W-:Y:S01]  /*ba50*/  ISETP.NE.AND.EX P0, PT, RZ, UR7, PT, P0 ;  /* 0x00000007ff007c0c */ /* 0x000fe2000bf05300 */
[----:B------:R-:W-:Y:S02]  /*ba60*/  IMAD.MOV.U32 R4, RZ, RZ, R16 ;  /* 0x000000ffff047224 */ /* 0x000fe400078e0010 */
[----:B------:R-:W-:Y:S01]  /*ba70*/  IMAD.MOV.U32 R5, RZ, RZ, R17 ;  /* 0x000000ffff057224 */ /* 0x000fe200078e0011 */
[----:B0-----:R-:W-:-:S09]  /*ba80*/  I2FP.F32.U32 R22, R15 ;  /* 0x0000000f00167245 */ /* 0x001fd20000201000 */
[----:B------:R-:W-:Y:S05]  /*ba90*/  @!P0 BRA `(.L_x_304) ;  /* 0x0000000000288947 */ /* 0x000fea0003800000 */
[----:B------:R-:W-:Y:S02]  /*baa0*/  ULDC UR5, c[0x0][0x634] ;  /* 0x00018d0000057ab9 */ /* 0x000fe40000000800 */
[----:B------:R-:W-:-:S05]  /*bab0*/  IADD3 R5, P0, R16, UR5, RZ ;  /* 0x0000000510057c10 */ /* 0x000fca000ff1e0ff */
[----:B------:R-:W-:-:S04]  /*bac0*/  IMAD.X R21, RZ, RZ, R17, P0 ;  /* 0x000000ffff157224 */ /* 0x000fc800000e0611 */
[----:B------:R-:W-:-:S04]  /*bad0*/  IMAD.WIDE.U32 R6, R21, UR6, RZ ;  /* 0x0000000615067c25 */ /* 0x000fc8000f8e00ff */
[----:B------:R-:W-:-:S04]  /*bae0*/  IMAD.WIDE.U32 R6, P0, R5, UR7, R6 ;  /* 0x0000000705067c25 */ /* 0x000fc8000f800006 */
[----:B------:R-:W-:-:S04]  /*baf0*/  IMAD.WIDE.U32 R4, R5, UR6, RZ ;  /* 0x0000000605047c25 */ /* 0x000fc8000f8e00ff */
[----:B------:R-:W-:Y:S01]  /*bb00*/  IMAD.MOV.U32 R4, RZ, RZ, R7 ;  /* 0x000000ffff047224 */ /* 0x000fe200078e0007 */
[----:B------:R-:W-:Y:S01]  /*bb10*/  IADD3 RZ, P1, R5, R6, RZ ;  /* 0x0000000605ff7210 */ /* 0x000fe20007f3e0ff */
[----:B------:R-:W-:-:S04]  /*bb20*/  IMAD.X R5, RZ, RZ, RZ, P0 ;  /* 0x000000ffff057224 */ /* 0x000fc800000e06ff */
[----:B------:R-:W-:-:S08]  /*bb30*/  IMAD.WIDE.U32.X R4, R21, UR7, R4, P1 ;  /* 0x0000000715047c25 */ /* 0x000fd000088e0404 */
.L_x_304:
[----:B------:R-:W-:Y:S01]  /*bb40*/  FMUL R22, R22, UR9 ;  /* 0x0000000916167c20 */ /* 0x000fe20008400000 */
[--C-:B------:R-:W-:Y:S01]  /*bb50*/  SHF.R.U64 R14, R4, UR8, R5.reuse ;  /* 0x00000008040e7c19 */ /* 0x100fe20008001205 */
[----:B------:R-:W-:Y:S01]  /*bb60*/  ULDC.64 UR6, c[0x0][0x620] ;  /* 0x0001880000067ab9 */ /* 0x000fe20000000a00 */
[----:B------:R-:W-:Y:S01]  /*bb70*/  SHF.R.U32.HI R4, RZ, UR8, R5 ;  /* 0x00000008ff047c19 */ /* 0x000fe20008011605 */
[----:B------:R-:W-:Y:S01]  /*bb80*/  ULDC.64 UR8, c[0x0][0x640] ;  /* 0x0001900000087ab9 */ /* 0x000fe20000000a00 */
[----:B------:R-:W-:Y:S01]  /*bb90*/  IADD3 R5, P0, RZ, -R14, RZ ;  /* 0x8000000eff057210 */ /* 0x000fe20007f1e0ff */
[----:B------:R-:W0:Y:S01]  /*bba0*/  F2I.U32.TRUNC.NTZ R22, R22 ;  /* 0x0000001600167305 */ /* 0x000e22000020f000 */
[----:B------:R-:W-:-:S03]  /*bbb0*/  ULDC UR5, c[0x0][0x618] ;  /* 0x0001860000057ab9 */ /* 0x000fc60000000800 */
[----:B------:R-:W-:Y:S01]  /*bbc0*/  IMAD.X R4, RZ, RZ, ~R4, P0 ;  /* 0x000000ffff047224 */ /* 0x000fe200000e0e04 */
[----:B------:R-:W-:-:S03]  /*bbd0*/  ISETP.NE.U32.AND P0, PT, RZ, UR8, PT ;  /* 0x00000008ff007c0c */ /* 0x000fc6000bf05070 */
[----:B------:R-:W-:Y:S01]  /*bbe0*/  IMAD R4, R4, UR6, RZ ;  /* 0x0000000604047c24 */ /* 0x000fe2000f8e02ff */
[----:B------:R-:W-:-:S03]  /*bbf0*/  ISETP.NE.AND.EX P0, PT, RZ, UR9, PT, P0 ;  /* 0x00000009ff007c0c */ /* 0x000fc6000bf05300 */
[C---:B------:R-:W-:Y:S02]  /*bc00*/  IMAD R7, R5.reuse, UR7, R4 ;  /* 0x0000000705077c24 */ /* 0x040fe4000f8e0204 */
[----:B------:R-:W-:Y:S01]  /*bc10*/  IMAD.WIDE.U32 R4, R5, UR6, R16 ;  /* 0x0000000605047c25 */ /* 0x000fe2000f8e0010 */
[----:B------:R-:W-:-:S03]  /*bc20*/  ULDC UR6, c[0x0][0x154] ;  /* 0x0000550000067ab9 */ /* 0x000fc60000000800 */
[----:B0-----:R-:W-:Y:S02]  /*bc30*/  IMAD.MOV R6, RZ, RZ, -R22 ;  /* 0x000000ffff067224 */ /* 0x001fe400078e0a16 */
[----:B------:R-:W-:Y:S02]  /*bc40*/  IMAD.IADD R5, R5, 0x1, R7 ;  /* 0x0000000105057824 */ /* 0x000fe400078e0207 */
[----:B-1----:R-:W-:Y:S01]  /*bc50*/  IMAD R15, R20, R6, R15 ;  /* 0x00000006140f7224 */ /* 0x002fe200078e020f */
[----:B--2---:R-:W-:Y:S01]  /*bc60*/  I2FP.F32.U32 R6, R13 ;  /* 0x0000000d00067245 */ /* 0x004fe20000201000 */
[----:B------:R-:W0:Y:S01]  /*bc70*/  LDC R20, c[0x0][0x148] ;  /* 0x00005200ff147b82 */ /* 0x000e220000000800 */
[--C-:B------:R-:W-:Y:S02]  /*bc80*/  SHF.R.U64 R21, R4, UR5, R5.reuse ;  /* 0x0000000504157c19 */ /* 0x100fe40008001205 */
[----:B------:R-:W-:Y:S01]  /*bc90*/  SHF.R.U32.HI R4, RZ, UR5, R5 ;  /* 0x00000005ff047c19 */ /* 0x000fe20008011605 */
[----:B------:R-:W-:Y:S01]  /*bca0*/  FMUL R6, R6, UR6 ;  /* 0x0000000606067c20 */ /* 0x000fe20008400000 */
[----:B------:R-:W-:-:S02]  /*bcb0*/  ULDC UR5, c[0x0][0x608] ;  /* 0x0001820000057ab9 */ /* 0x000fc40000000800 */
[--C-:B------:R-:W-:Y:S01]  /*bcc0*/  SHF.R.U64 R23, R21, UR5, R4.reuse ;  /* 0x0000000515177c19 */ /* 0x100fe20008001204 */
[----:B------:R1:W2:Y:S01]  /*bcd0*/  F2I.U32.TRUNC.NTZ R24, R6 ;  /* 0x0000000600187305 */ /* 0x0002a2000020f000 */
[----:B------:R-:W-:Y:S01]  /*bce0*/  SHF.R.U32.HI R4, RZ, UR5, R4 ;  /* 0x00000005ff047c19 */ /* 0x000fe20008011604 */
[----:B------:R-:W-:-:S03]  /*bcf0*/  ULDC UR5, c[0x0][0x658] ;  /* 0x0001960000057ab9 */ /* 0x000fc60000000800 */
[--C-:B------:R-:W-:Y:S02]  /*bd00*/  SHF.R.U64 R22, R23, UR5, R4.reuse ;  /* 0x0000000517167c19 */ /* 0x100fe40008001204 */
[----:B------:R-:W-:-:S03]  /*bd10*/  SHF.R.U32.HI R25, RZ, UR5, R4 ;  /* 0x00000005ff197c19 */ /* 0x000fc60008011604 */
[----:B------:R-:W-:Y:S02]  /*bd20*/  IMAD.MOV.U32 R4, RZ, RZ, R22 ;  /* 0x000000ffff047224 */ /* 0x000fe400078e0016 */
[----:B------:R-:W-:Y:S01]  /*bd30*/  IMAD.MOV.U32 R5, RZ, RZ, R25 ;  /* 0x000000ffff057224 */ /* 0x000fe200078e0019 */
[----:B-1----:R-:W-:Y:S06]  /*bd40*/  @!P0 BRA `(.L_x_305) ;  /* 0x0000000000288947 */ /* 0x002fec0003800000 */
[----:B------:R-:W-:Y:S02]  /*bd50*/  ULDC UR5, c[0x0][0x64c] ;  /* 0x0001930000057ab9 */ /* 0x000fe40000000800 */
[----:B------:R-:W-:-:S05]  /*bd60*/  IADD3 R5, P0, R22, UR5, RZ ;  /* 0x0000000516057c10 */ /* 0x000fca000ff1e0ff */
[----:B------:R-:W-:-:S04]  /*bd70*/  IMAD.X R25, RZ, RZ, R25, P0 ;  /* 0x000000ffff197224 */ /* 0x000fc800000e0619 */
[----:B------:R-:W-:-:S04]  /*bd80*/  IMAD.WIDE.U32 R6, R25, UR8, RZ ;  /* 0x0000000819067c25 */ /* 0x000fc8000f8e00ff */
[----:B------:R-:W-:-:S04]  /*bd90*/  IMAD.WIDE.U32 R6, P0, R5, UR9, R6 ;  /* 0x0000000905067c25 */ /* 0x000fc8000f800006 */
[----:B------:R-:W-:Y:S01]  /*bda0*/  IMAD.WIDE.U32 R4, R5, UR8, RZ ;  /* 0x0000000805047c25 */ /* 0x000fe2000f8e00ff */
[----:B------:R-:W-:-:S04]  /*bdb0*/  MOV R4, R7 ;  /* 0x0000000700047202 */ /* 0x000fc80000000f00 */
[----:B------:R-:W-:Y:S01]  /*bdc0*/  IADD3 RZ, P1, R5, R6, RZ ;  /* 0x0000000605ff7210 */ /* 0x000fe20007f3e0ff */
[----:B------:R-:W-:-:S04]  /*bdd0*/  IMAD.X R5, RZ, RZ, RZ, P0 ;  /* 0x000000ffff057224 */ /* 0x000fc800000e06ff */
[----:B------:R-:W-:-:S08]  /*bde0*/  IMAD.WIDE.U32.X R4, R25, UR9, R4, P1 ;  /* 0x0000000919047c25 */ /* 0x000fd000088e0404 */
.L_x_305:
[----:B------:R-:W-:Y:S01]  /*bdf0*/  ISETP.NE.AND P0, PT, R2, 0x1, PT ;  /* 0x000000010200780c */ /* 0x000fe20003f05270 */
[----:B------:R-:W-:Y:S01]  /*be00*/  ULDC UR5, c[0x0][0x648] ;  /* 0x0001920000057ab9 */ /* 0x000fe20000000800 */
[----:B------:R-:W-:Y:S01]  /*be10*/  LOP3.LUT R23, R23, UR17, RZ, 0xc0, !PT ;  /* 0x0000001117177c12 */ /* 0x000fe2000f8ec0ff */
[----:B--2---:R-:W-:Y:S01]  /*be20*/  IMAD.MOV R24, RZ, RZ, -R24 ;  /* 0x000000ffff187224 */ /* 0x004fe200078e0a18 */
[----:B------:R-:W-:Y:S01]  /*be30*/  SHF.R.U64 R4, R4, UR5, R5 ;  /* 0x0000000504047c19 */ /* 0x000fe20008001205 */
[----:B------:R-:W-:Y:S01]  /*be40*/  ULDC UR5, c[0x0][0x638] ;  /* 0x00018e0000057ab9 */ /* 0x000fe20000000800 */
[----:B------:R-:W-:Y:S01]  /*be50*/  LOP3.LUT R21, R21, UR4, RZ, 0xc0, !PT ;  /* 0x0000000415157c12 */ /* 0x000fe2000f8ec0ff */
[----:B------:R-:W-:Y:S01]  /*be60*/  ULDC UR6, c[0x0][0x610] ;  /* 0x0001840000067ab9 */ /* 0x000fe20000000800 */
[----:B------:R-:W-:Y:S02]  /*be70*/  IMAD.MOV.U32 R6, RZ, RZ, R14 ;  /* 0x000000ffff067224 */ /* 0x000fe400078e000e */
[----:B------:R-:W-:-:S02]  /*be80*/  IMAD.MOV R5, RZ, RZ, -R4 ;  /* 0x000000ffff057224 */ /* 0x000fc400078e0a04 */
[----:B------:R-:W-:Y:S02]  /*be90*/  IMAD R4, R4, UR18, R23 ;  /* 0x0000001204047c24 */ /* 0x000fe4000f8e0217 */
[----:B0-----:R-:W-:Y:S02]  /*bea0*/  @P0 IMAD R15, R20, R24, R13 ;  /* 0x00000018140f0224 */ /* 0x001fe400078e020d */
[----:B------:R-:W-:Y:S01]  /*beb0*/  IMAD R22, R5, UR5, R22 ;  /* 0x0000000505167c24 */ /* 0x000fe2000f8e0216 */
[----:B------:R-:W-:Y:S01]  /*bec0*/  ULDC UR5, c[0x0][0x600] ;  /* 0x0001800000057ab9 */ /* 0x000fe20000000800 */
[----:B------:R-:W-:Y:S02]  /*bed0*/  IMAD R15, R4, UR6, R15 ;  /* 0x00000006040f7c24 */ /* 0x000fe4000f8e020f */
[----:B------:R-:W-:Y:S02]  /*bee0*/  IMAD R22, R22, UR5, R21 ;  /* 0x0000000516167c24 */ /* 0x000fe4000f8e0215 */
[----:B------:R-:W-:-:S03]  /*bef0*/  IMAD.MOV.U32 R4, RZ, RZ, 0x1 ;  /* 0x00000001ff047424 */ /* 0x000fc600078e00ff */
[----:B------:R-:W-:Y:S02]  /*bf00*/  SEL R13, R22, R15, !P0 ;  /* 0x0000000f160d7207 */ /* 0x000fe40004000000 */
[----:B------:R-:W-:-:S07]  /*bf10*/  SEL R20, R15, R22, !P0 ;  /* 0x000000160f147207 */ /* 0x000fce0004000000 */
.L_x_303:
[----:B------:R-:W-:Y:S05]  /*bf20*/  BSYNC B1 ;  /* 0x0000000000017941 */ /* 0x000fea0003800000 */
.L_x_302:
[----:B------:R-:W-:-:S13]  /*bf30*/  LOP3.LUT P0, RZ, R4, 0xff, RZ, 0xc0, !PT ;  /* 0x000000ff04ff7812 */ /* 0x000fda000780c0ff */
[----:B------:R-:W-:Y:S05]  /*bf40*/  @P0 BRA `(.L_x_306) ;  /* 0xfffffff400400947 */ /* 0x000fea000383ffff */
[----:B------:R-:W-:Y:S05]  /*bf50*/  BSYNC B0 ;  /* 0x0000000000007941 */ /* 0x000fea0003800000 */
.L_x_295:
[----:B------:R-:W-:-:S03]  /*bf60*/  UMOV UR5, 0xffffffff ;  /* 0xffffffff00057882 */ /* 0x000fc60000000000 */
[----:B------:R-:W-:Y:S05]  /*bf70*/  BRA.DIV UR5, `(.L_x_307) ;  /* 0x0000000605c87947 */ /* 0x000fea000b800000 */
[----:B------:R-:W-:-:S13]  /*bf80*/  ELECT P6, URZ, PT ;  /* 0x00000000003f782f */ /* 0x000fda00038c0000 */
.L_x_326:
[----:B------:R-:W-:Y:S04]  /*bf90*/  BSSY B0, `(.L_x_308) ;  /* 0x0000058000007945 */ /* 0x000fe80003800000 */
[----:B------:R-:W-:Y:S05]  /*bfa0*/  @!P6 BRA `(.L_x_309) ;  /* 0x000000040058e947 */ /* 0x000fea0003800000 */
[----:B------:R-:W-:-:S04]  /*bfb0*/  LOP3.LUT R19, R19, 0x2, RZ, 0xfc, !PT ;  /* 0x0000000213137812 */ /* 0x000fc800078efcff */
[----:B------:R-:W-:-:S13]  /*bfc0*/  ISETP.NE.AND P0, PT, R19, 0x3, PT ;  /* 0x000000031300780c */ /* 0x000fda0003f05270 */
[----:B------:R-:W-:Y:S05]  /*bfd0*/  @!P0 BRA `(.L_x_310) ;  /* 0x0000000000048947 */ /* 0x000fea0003800000 */
[----:B------:R-:W-:Y:S01]  /*bfe0*/  BPT.TRAP 0x1 ;  /* 0x000000040000795c */ /* 0x000fe20000300000 */
.L_x_310:
[----:B------:R-:W0:Y:S01]  /*bff0*/  S2R R5, SR_CgaCtaId ;  /* 0x0000000000057919 */ /* 0x000e220000008800 */
[----:B------:R-:W-:Y:S02]  /*c000*/  MOV R2, 0x400 ;  /* 0x0000040000027802 */ /* 0x000fe40000000f00 */
[----:B------:R-:W-:Y:S02]  /*c010*/  SHF.L.U32 R4, R0, 0x1f, RZ ;  /* 0x0000001f00047819 */ /* 0x000fe400000006ff */
[----:B0-----:R-:W-:-:S05]  /*c020*/  LEA R2, R5, R2, 0x18 ;  /* 0x0000000205027211 */ /* 0x001fca00078ec0ff */
[----:B------:R-:W-:-:S04]  /*c030*/  VIADD R2, R2, 0x48 ;  /* 0x0000004802027836 */ /* 0x000fc80000000000 */
[C---:B------:R-:W-:Y:S02]  /*c040*/  IMAD R7, R3.reuse, 0x8, R2 ;  /* 0x0000000803077824 */ /* 0x040fe400078e0202 */
[----:B------:R-:W-:Y:S02]  /*c050*/  VIADD R3, R3, 0x1 ;  /* 0x0000000103037836 */ /* 0x000fe40000000000 */
[----:B------:R-:W0:Y:S03]  /*c060*/  SYNCS.PHASECHK.TRANS64.TRYWAIT P0, [R7+URZ], R4 ;  /* 0x00000004070075a7 */ /* 0x000e26000800017f */
[----:B------:R-:W-:-:S04]  /*c070*/  ISETP.NE.AND P1, PT, R3, 0x9, PT ;  /* 0x000000090300780c */ /* 0x000fc80003f25270 */
[----:B------:R-:W-:Y:S02]  /*c080*/  SEL R5, RZ, 0x1, P1 ;  /* 0x00000001ff057807 */ /* 0x000fe40000800000 */
[----:B------:R-:W-:Y:S02]  /*c090*/  SEL R3, R3, RZ, P1 ;  /* 0x000000ff03037207 */ /* 0x000fe40000800000 */
[----:B------:R-:W-:-:S03]  /*c0a0*/  LOP3.LUT R6, R0, R5, RZ, 0x3c, !PT ;  /* 0x0000000500067212 */ /* 0x000fc600078e3cff */
[----:B------:R-:W-:Y:S01]  /*c0b0*/  IMAD R8, R3, 0x8, R2 ;  /* 0x0000000803087824 */ /* 0x000fe200078e0202 */
[----:B------:R-:W-:Y:S01]  /*c0c0*/  SHF.L.U32 R5, R6, 0x1f, RZ ;  /* 0x0000001f06057819 */ /* 0x000fe200000006ff */
[----:B0-----:R-:W-:Y:S06]  /*c0d0*/  @!P0 BRA `(.L_x_311) ;  /* 0x0000000400908947 */ /* 0x001fec0003800000 */
.L_x_327:
[----:B------:R-:W1:Y:S01]  /*c0e0*/  SYNCS.PHASECHK.TRANS64.TRYWAIT P0, [R8+URZ], R5 ;  /* 0x00000005080075a7 */ /* 0x000e62000800017f */
[----:B------:R-:W-:-:S05]  /*c0f0*/  VIADD R0, R3, 0x1 ;  /* 0x0000000103007836 */ /* 0x000fca0000000000 */
[----:B------:R-:W-:-:S04]  /*c100*/  ISETP.NE.AND P1, PT, R0, 0x9, PT ;  /* 0x000000090000780c */ /* 0x000fc80003f25270 */
[----:B------:R-:W-:Y:S02]  /*c110*/  SEL R3, RZ, 0x1, P1 ;  /* 0x00000001ff037807 */ /* 0x000fe40000800000 */
[----:B0-----:R-:W-:Y:S02]  /*c120*/  SEL R7, R0, RZ, P1 ;  /* 0x000000ff00077207 */ /* 0x001fe40000800000 */
[----:B------:R-:W-:-:S03]  /*c130*/  LOP3.LUT R6, R6, R3, RZ, 0x3c, !PT ;  /* 0x0000000306067212 */ /* 0x000fc600078e3cff */
[----:B------:R-:W-:Y:S01]  /*c140*/  IMAD R9, R7, 0x8, R2 ;  /* 0x0000000807097824 */ /* 0x000fe200078e0202 */
[----:B------:R-:W-:Y:S01]  /*c150*/  SHF.L.U32 R4, R6, 0x1f, RZ ;  /* 0x0000001f06047819 */ /* 0x000fe200000006ff */
[----:B-1----:R-:W-:Y:S06]  /*c160*/  @!P0 BRA `(.L_x_312) ;  /* 0x0000000400808947 */ /* 0x002fec0003800000 */
.L_x_328:
[----:B------:R-:W1:Y:S01]  /*c170*/  SYNCS.PHASECHK.TRANS64.TRYWAIT P0, [R9+URZ], R4 ;  /* 0x00000004090075a7 */ /* 0x000e62000800017f */
[----:B------:R-:W-:-:S05]  /*c180*/  VIADD R0, R7, 0x1 ;  /* 0x0000000107007836 */ /* 0x000fca0000000000 */
[----:B------:R-:W-:-:S04]  /*c190*/  ISETP.NE.AND P1, PT, R0, 0x9, PT ;  /* 0x000000090000780c */ /* 0x000fc80003f25270 */
[----:B------:R-:W-:Y:S02]  /*c1a0*/  SEL R3, RZ, 0x1, P1 ;  /* 0x00000001ff037807 */ /* 0x000fe40000800000 */
[----:B------:R-:W-:Y:S02]  /*c1b0*/  SEL R7, R0, RZ, P1 ;  /* 0x000000ff00077207 */ /* 0x000fe40000800000 */
[----:B------:R-:W-:-:S03]  /*c1c0*/  LOP3.LUT R6, R6, R3, RZ, 0x3c, !PT ;  /* 0x0000000306067212 */ /* 0x000fc600078e3cff */
[----:B0-----:R-:W-:Y:S01]  /*c1d0*/  IMAD R8, R7, 0x8, R2 ;  /* 0x0000000807087824 */ /* 0x001fe200078e0202 */
[----:B------:R-:W-:Y:S01]  /*c1e0*/  SHF.L.U32 R5, R6, 0x1f, RZ ;  /* 0x0000001f06057819 */ /* 0x000fe200000006ff */
[----:B-1----:R-:W-:Y:S06]  /*c1f0*/  @!P0 BRA `(.L_x_313) ;  /* 0x0000000400708947 */ /* 0x002fec0003800000 */
.L_x_329:
[----:B------:R-:W1:Y:S01]  /*c200*/  SYNCS.PHASECHK.TRANS64.TRYWAIT P0, [R8+URZ], R5 ;  /* 0x00000005080075a7 */ /* 0x000e62000800017f */
[----:B------:R-:W-:-:S04]  /*c210*/  IADD3 R0, R7, 0x1, RZ ;  /* 0x0000000107007810 */ /* 0x000fc80007ffe0ff */
[----:B------:R-:W-:-:S04]  /*c220*/  ISETP.NE.AND P1, PT, R0, 0x9, PT ;  /* 0x000000090000780c */ /* 0x000fc80003f25270 */
[----:B------:R-:W-:Y:S02]  /*c230*/  SEL R3, RZ, 0x1, P1 ;  /* 0x00000001ff037807 */ /* 0x000fe40000800000 */
[----:B------:R-:W-:Y:S02]  /*c240*/  SEL R7, R0, RZ, P1 ;  /* 0x000000ff00077207 */ /* 0x000fe40000800000 */
[----:B------:R-:W-:-:S03]  /*c250*/  LOP3.LUT R6, R6, R3, RZ, 0x3c, !PT ;  /* 0x0000000306067212 */ /* 0x000fc600078e3cff */
[----:B0-----:R-:W-:Y:S01]  /*c260*/  IMAD R9, R7, 0x8, R2 ;  /* 0x0000000807097824 */ /* 0x001fe200078e0202 */
[----:B------:R-:W-:Y:S01]  /*c270*/  SHF.L.U32 R4, R6, 0x1f, RZ ;  /* 0x0000001f06047819 */ /* 0x000fe200000006ff */
[----:B-1----:R-:W-:Y:S06]  /*c280*/  @!P0 BRA `(.L_x_314) ;  /* 0x0000000400608947 */ /* 0x002fec0003800000 */
.L_x_330:
        /* <DEDUP_REMOVED lines=9> */
.L_x_331:
        /* <DEDUP_REMOVED lines=9> */
.L_x_332:
[----:B------:R-:W1:Y:S01]  /*c3b0*/  SYNCS.PHASECHK.TRANS64.TRYWAIT P0, [R9+URZ], R4 ;  /* 0x00000004090075a7 */ /* 0x000e62000800017f */
[----:B------:R-:W-:-:S05]  /*c3c0*/  VIADD R0, R7, 0x1 ;  /* 0x0000000107007836 */ /* 0x000fca0000000000 */
[----:B------:R-:W-:-:S04]  /*c3d0*/  ISETP.NE.AND P1, PT, R0, 0x9, PT ;  /* 0x000000090000780c */ /* 0x000fc80003f25270 */
[----:B------:R-:W-:Y:S02]  /*c3e0*/  SEL R3, RZ, 0x1, P1 ;  /* 0x00000001ff037807 */ /* 0x000fe40000800000 */
[----:B------:R-:W-:Y:S02]  /*c3f0*/  SEL R7, R0, RZ, P1 ;  /* 0x000000ff00077207 */ /* 0x000fe40000800000 */
[----:B------:R-:W-:-:S03]  /*c400*/  LOP3.LUT R11, R6, R3, RZ, 0x3c, !PT ;  /* 0x00000003060b7212 */ /* 0x000fc600078e3cff */
[----:B------:R-:W-:Y:S01]  /*c410*/  IMAD R6, R7, 0x8, R2 ;  /* 0x0000000807067824 */ /* 0x000fe200078e0202 */
[----:B0-----:R-:W-:Y:S01]  /*c420*/  SHF.L.U32 R5, R11, 0x1f, RZ ;  /* 0x0000001f0b057819 */ /* 0x001fe200000006ff */
[----:B-1----:R-:W-:Y:S06]  /*c430*/  @!P0 BRA `(.L_x_317) ;  /* 0x0000000400308947 */ /* 0x002fec0003800000 */
.L_x_333:
[----:B------:R-:W1:Y:S01]  /*c440*/  SYNCS.PHASECHK.TRANS64.TRYWAIT P0, [R6+URZ], R5 ;  /* 0x00000005060075a7 */ /* 0x000e62000800017f */
[----:B------:R-:W-:-:S05]  /*c450*/  VIADD R0, R7, 0x1 ;  /* 0x0000000107007836 */ /* 0x000fca0000000000 */
[----:B------:R-:W-:-:S04]  /*c460*/  ISETP.NE.AND P1, PT, R0, 0x9, PT ;  /* 0x000000090000780c */ /* 0x000fc80003f25270 */
[----:B0-----:R-:W-:Y:S02]  /*c470*/  SEL R4, RZ, 0x1, P1 ;  /* 0x00000001ff047807 */ /* 0x001fe40000800000 */
[----:B------:R-:W-:Y:S02]  /*c480*/  SEL R3, R0, RZ, P1 ;  /* 0x000000ff00037207 */ /* 0x000fe40000800000 */
[----:B------:R-:W-:Y:S01]  /*c490*/  LOP3.LUT R0, R11, R4, RZ, 0x3c, !PT ;  /* 0x000000040b007212 */ /* 0x000fe200078e3cff */
[----:B-1----:R-:W-:Y:S06]  /*c4a0*/  @!P0 BRA `(.L_x_318) ;  /* 0x0000000400288947 */ /* 0x002fec0003800000 */
.L_x_334:
[----:B------:R-:W-:Y:S01]  /*c4b0*/  IMAD R3, R3, 0x8, R2 ;  /* 0x0000000803037824 */ /* 0x000fe200078e0202 */
[----:B------:R-:W-:-:S07]  /*c4c0*/  SHF.L.U32 R0, R0, 0x1f, RZ ;  /* 0x0000001f00007819 */ /* 0x000fce00000006ff */
.L_x_319:
[----:B-1----:R1:W2:Y:S02]  /*c4d0*/  SYNCS.PHASECHK.TRANS64.TRYWAIT P0, [R3+URZ], R0 ;  /* 0x00000000030075a7 */ /* 0x0022a4000800017f */
[----:B--2---:R-:W-:Y:S05]  /*c4e0*/  @!P0 NANOSLEEP.SYNCS 0x989680 ;  /* 0x009896800000895d */ /* 0x004fea0003900000 */
[----:B------:R-:W2:Y:S02]  /*c4f0*/  @!P0 SYNCS.PHASECHK.TRANS64 P0, [R3+URZ], R0 ;  /* 0x00000000030085a7 */ /* 0x000ea4000800007f */
[----:B--2---:R-:W-:Y:S05]  /*c500*/  @!P0 BRA `(.L_x_319) ;  /* 0xfffffffc00f08947 */ /* 0x004fea000383ffff */
.L_x_309:
[----:B------:R-:W-:Y:S05]  /*c510*/  BSYNC B0 ;  /* 0x0000000000007941 */ /* 0x000fea0003800000 */
.L_x_308:
[----:B------:R-:W-:Y:S05]  /*c520*/  EXIT ;  /* 0x000000000000794d */ /* 0x000fea0003800000 */
.L_x_22:
[----:B---3--:R3:W4:Y:S02]  /*c530*/  SYNCS.PHASECHK.TRANS64.TRYWAIT P1, [R3+URZ], R0 ;  /* 0x00000000030075a7 */ /* 0x008724000802017f */
[----:B----4-:R-:W-:Y:S05]  /*c540*/  @!P1 NANOSLEEP.SYNCS 0x989680 ;  /* 0x009896800000995d */ /* 0x010fea0003900000 */
[----:B------:R-:W4:Y:S02]  /*c550*/  @!P1 SYNCS.PHASECHK.TRANS64 P1, [R3+URZ], R0 ;  /* 0x00000000030095a7 */ /* 0x000f24000802007f */
[----:B----4-:R-:W-:Y:S05]  /*c560*/  @!P1 BRA `(.L_x_22) ;  /* 0xfffffffc00f09947 */ /* 0x010fea000383ffff */
[----:B------:R-:W-:Y:S05]  /*c570*/  BRA `(.L_x_21) ;  /* 0xffffff5000007947 */ /* 0x000fea000383ffff */
.L_x_27:
[----:B-1----:R1:W2:Y:S02]  /*c580*/  SYNCS.PHASECHK.TRANS64.TRYWAIT P1, [R5+URZ], R4 ;  /* 0x00000004050075a7 */ /* 0x0022a4000802017f */
[----:B--2---:R-:W-:Y:S05]  /*c590*/  @!P1 NANOSLEEP.SYNCS 0x989680 ;  /* 0x009896800000995d */ /* 0x004fea0003900000 */
[----:B------:R-:W2:Y:S02]  /*c5a0*/  @!P1 SYNCS.PHASECHK.TRANS64 P1, [R5+URZ], R4 ;  /* 0x00000004050095a7 */ /* 0x000ea4000802007f */
[----:B--2---:R-:W-:Y:S05]  /*c5b0*/  @!P1 BRA `(.L_x_27) ;  /* 0xfffffffc00f09947 */ /* 0x004fea000383ffff */
[----:B------:R-:W-:Y:S05]  /*c5c0*/  BRA `(.L_x_26) ;  /* 0xffffff5000e07947 */ /* 0x000fea000383ffff */
.L_x_296:
[----:B------:R-:W-:Y:S01]  /*c5d0*/  BSSY B1, `(.L_x_320) ;  /* 0x0000006000017945 */ /* 0x000fe20003800000 */
[----:B------:R-:W-:-:S07]  /*c5e0*/  IMAD.MOV.U32 R15, RZ, RZ, -0x1 ;  /* 0xffffffffff0f7424 */ /* 0x000fce00078e00ff */
[----:B------:R-:W-:Y:S05]  /*c5f0*/  WARPSYNC.COLLECTIVE R15, `(.L_x_321) ;  /* 0x000000000f0c7348 */ /* 0x000fea0003c00000 */
[----:B------:R-:W-:Y:S02]  /*c600*/  ELECT P6, UR62, PT ;  /* 0x00000000003e782f */ /* 0x000fe400038c0000 */
[----:B------:R-:W-:Y:S01]  /*c610*/  MOV R14, UR62 ;  /* 0x0000003e000e7c02 */ /* 0x000fe20008000f00 */
[----:B------:R-:W-:Y:S10]  /*c620*/  ENDCOLLECTIVE ;  /* 0x000000000000791b */ /* 0x000ff40003800000 */
.L_x_321:
[----:B------:R-:W-:Y:S05]  /*c630*/  BSYNC B1 ;  /* 0x0000000000017941 */ /* 0x000fea0003800000 */
.L_x_320:
[----:B------:R-:W-:Y:S05]  /*c640*/  BRA `(.L_x_322) ;  /* 0xffffffec008c7947 */ /* 0x000fea000383ffff */
.L_x_299:
[----:B-1----:R1:W2:Y:S02]  /*c650*/  SYNCS.PHASECHK.TRANS64.TRYWAIT P0, [R22+URZ+0x48], R13 ;  /* 0x0000480d160075a7 */ /* 0x0022a4000800017f */
[----:B--2---:R-:W-:Y:S05]  /*c660*/  @!P0 NANOSLEEP.SYNCS 0x989680 ;  /* 0x009896800000895d */ /* 0x004fea0003900000 */
[----:B------:R-:W2:Y:S02]  /*c670*/  @!P0 SYNCS.PHASECHK.TRANS64 P0, [R22+URZ+0x48], R13 ;  /* 0x0000480d160085a7 */ /* 0x000ea4000800007f */
[----:B--2---:R-:W-:Y:S05]  /*c680*/  @!P0 BRA `(.L_x_299) ;  /* 0xfffffffc00f08947 */ /* 0x004fea000383ffff */
[----:B------:R-:W-:Y:S05]  /*c690*/  BRA `(.L_x_323) ;  /* 0xffffffec00cc7947 */ /* 0x000fea000383ffff */
.L_x_307:
[----:B------:R-:W-:Y:S01]  /*c6a0*/  BSSY B0, `(.L_x_324) ;  /* 0x0000006000007945 */ /* 0x000fe20003800000 */
[----:B------:R-:W-:-:S07]  /*c6b0*/  IMAD.MOV.U32 R15, RZ, RZ, -0x1 ;  /* 0xffffffffff0f7424 */ /* 0x000fce00078e00ff */
[----:B------:R-:W-:Y:S05]  /*c6c0*/  WARPSYNC.COLLECTIVE R15, `(.L_x_325) ;  /* 0x000000000f0c7348 */ /* 0x000fea0003c00000 */
[----:B------:R-:W-:Y:S02]  /*c6d0*/  ELECT P6, UR62, PT ;  /* 0x00000000003e782f */ /* 0x000fe400038c0000 */
[----:B------:R-:W-:Y:S01]  /*c6e0*/  MOV R14, UR62 ;  /* 0x0000003e000e7c02 */ /* 0x000fe20008000f00 */
[----:B------:R-:W-:Y:S10]  /*c6f0*/  ENDCOLLECTIVE ;  /* 0x000000000000791b */ /* 0x000ff40003800000 */
.L_x_325:
[----:B------:R-:W-:Y:S05]  /*c700*/  BSYNC B0 ;  /* 0x0000000000007941 */ /* 0x000fea0003800000 */
.L_x_324:
[----:B------:R-:W-:Y:S05]  /*c710*/  BRA `(.L_x_326) ;  /* 0xfffffff8001c7947 */ /* 0x000fea000383ffff */
.L_x_311:
[----:B0-----:R0:W1:Y:S02]  /*c720*/  SYNCS.PHASECHK.TRANS64.TRYWAIT P0, [R7+URZ], R4 ;  /* 0x00000004070075a7 */ /* 0x001064000800017f */
[----:B-1----:R-:W-:Y:S05]  /*c730*/  @!P0 NANOSLEEP.SYNCS 0x989680 ;  /* 0x009896800000895d */ /* 0x002fea0003900000 */
[----:B------:R-:W1:Y:S02]  /*c740*/  @!P0 SYNCS.PHASECHK.TRANS64 P0, [R7+URZ], R4 ;  /* 0x00000004070085a7 */ /* 0x000e64000800007f */
[----:B-1----:R-:W-:Y:S05]  /*c750*/  @!P0 BRA `(.L_x_311) ;  /* 0xfffffffc00f08947 */ /* 0x002fea000383ffff */
[----:B------:R-:W-:Y:S05]  /*c760*/  BRA `(.L_x_327) ;  /* 0xfffffff8005c7947 */ /* 0x000fea000383ffff */
.L_x_312:
[----:B0-----:R0:W1:Y:S02]  /*c770*/  SYNCS.PHASECHK.TRANS64.TRYWAIT P0, [R8+URZ], R5 ;  /* 0x00000005080075a7 */ /* 0x001064000800017f */
[----:B-1----:R-:W-:Y:S05]  /*c780*/  @!P0 NANOSLEEP.SYNCS 0x989680 ;  /* 0x009896800000895d */ /* 0x002fea0003900000 */
[----:B------:R-:W1:Y:S02]  /*c790*/  @!P0 SYNCS.PHASECHK.TRANS64 P0, [R8+URZ], R5 ;  /* 0x00000005080085a7 */ /* 0x000e64000800007f */
[----:B-1----:R-:W-:Y:S05]  /*c7a0*/  @!P0 BRA `(.L_x_312) ;  /* 0xfffffffc00f08947 */ /* 0x002fea000383ffff */
[----:B------:R-:W-:Y:S05]  /*c7b0*/  BRA `(.L_x_328) ;  /* 0xfffffff8006c7947 */ /* 0x000fea000383ffff */
.L_x_313:
[----:B0-----:R0:W1:Y:S02]  /*c7c0*/  SYNCS.PHASECHK.TRANS64.TRYWAIT P0, [R9+URZ], R4 ;  /* 0x00000004090075a7 */ /* 0x001064000800017f */
[----:B-1----:R-:W-:Y:S05]  /*c7d0*/  @!P0 NANOSLEEP.SYNCS 0x989680 ;  /* 0x009896800000895d */ /* 0x002fea0003900000 */
[----:B------:R-:W1:Y:S02]  /*c7e0*/  @!P0 SYNCS.PHASECHK.TRANS64 P0, [R9+URZ], R4 ;  /* 0x00000004090085a7 */ /* 0x000e64000800007f */
[----:B-1----:R-:W-:Y:S05]  /*c7f0*/  @!P0 BRA `(.L_x_313) ;  /* 0xfffffffc00f08947 */ /* 0x002fea000383ffff */
[----:B------:R-:W-:Y:S05]  /*c800*/  BRA `(.L_x_329) ;  /* 0xfffffff8007c7947 */ /* 0x000fea000383ffff */
.L_x_314:
[----:B0-----:R0:W1:Y:S02]  /*c810*/  SYNCS.PHASECHK.TRANS64.TRYWAIT P0, [R8+URZ], R5 ;  /* 0x00000005080075a7 */ /* 0x001064000800017f */
[----:B-1----:R-:W-:Y:S05]  /*c820*/  @!P0 NANOSLEEP.SYNCS 0x989680 ;  /* 0x009896800000895d */ /* 0x002fea0003900000 */
[----:B------:R-:W1:Y:S02]  /*c830*/  @!P0 SYNCS.PHASECHK.TRANS64 P0, [R8+URZ], R5 ;  /* 0x00000005080085a7 */ /* 0x000e64000800007f */
[----:B-1----:R-:W-:Y:S05]  /*c840*/  @!P0 BRA `(.L_x_314) ;  /* 0xfffffffc00f08947 */ /* 0x002fea000383ffff */
[----:B------:R-:W-:Y:S05]  /*c850*/  BRA `(.L_x_330) ;  /* 0xfffffff8008c7947 */ /* 0x000fea000383ffff */
.L_x_315:
[----:B0-----:R0:W1:Y:S02]  /*c860*/  SYNCS.PHASECHK.TRANS64.TRYWAIT P0, [R9+URZ], R4 ;  /* 0x00000004090075a7 */ /* 0x001064000800017f */
[----:B-1----:R-:W-:Y:S05]  /*c870*/  @!P0 NANOSLEEP.SYNCS 0x989680 ;  /* 0x009896800000895d */ /* 0x002fea0003900000 */
[----:B------:R-:W1:Y:S02]  /*c880*/  @!P0 SYNCS.PHASECHK.TRANS64 P0, [R9+URZ], R4 ;  /* 0x00000004090085a7 */ /* 0x000e64000800007f */
[----:B-1----:R-:W-:Y:S05]  /*c890*/  @!P0 BRA `(.L_x_315) ;  /* 0xfffffffc00f08947 */ /* 0x002fea000383ffff */
[----:B------:R-:W-:Y:S05]  /*c8a0*/  BRA `(.L_x_331) ;  /* 0xfffffff8009c7947 */ /* 0x000fea000383ffff */
.L_x_316:
[----:B0-----:R0:W1:Y:S02]  /*c8b0*/  SYNCS.PHASECHK.TRANS64.TRYWAIT P0, [R8+URZ], R5 ;  /* 0x00000005080075a7 */ /* 0x001064000800017f */
[----:B-1----:R-:W-:Y:S05]  /*c8c0*/  @!P0 NANOSLEEP.SYNCS 0x989680 ;  /* 0x009896800000895d */ /* 0x002fea0003900000 */
[----:B------:R-:W1:Y:S02]  /*c8d0*/  @!P0 SYNCS.PHASECHK.TRANS64 P0, [R8+URZ], R5 ;  /* 0x00000005080085a7 */ /* 0x000e64000800007f */
[----:B-1----:R-:W-:Y:S05]  /*c8e0*/  @!P0 BRA `(.L_x_316) ;  /* 0xfffffffc00f08947 */ /* 0x002fea000383ffff */
[----:B------:R-:W-:Y:S05]  /*c8f0*/  BRA `(.L_x_332) ;  /* 0xfffffff800ac7947 */ /* 0x000fea000383ffff */
.L_x_317:
[----:B0-----:R0:W1:Y:S02]  /*c900*/  SYNCS.PHASECHK.TRANS64.TRYWAIT P0, [R9+URZ], R4 ;  /* 0x00000004090075a7 */ /* 0x001064000800017f */
[----:B-1----:R-:W-:Y:S05]  /*c910*/  @!P0 NANOSLEEP.SYNCS 0x989680 ;  /* 0x009896800000895d */ /* 0x002fea0003900000 */
[----:B------:R-:W1:Y:S02]  /*c920*/  @!P0 SYNCS.PHASECHK.TRANS64 P0, [R9+URZ], R4 ;  /* 0x00000004090085a7 */ /* 0x000e64000800007f */
[----:B-1----:R-:W-:Y:S05]  /*c930*/  @!P0 BRA `(.L_x_317) ;  /* 0xfffffffc00f08947 */ /* 0x002fea000383ffff */
[----:B------:R-:W-:Y:S05]  /*c940*/  BRA `(.L_x_333) ;  /* 0xfffffff800bc7947 */ /* 0x000fea000383ffff */
.L_x_318:
[----:B0-----:R0:W1:Y:S02]  /*c950*/  SYNCS.PHASECHK.TRANS64.TRYWAIT P0, [R6+URZ], R5 ;  /* 0x00000005060075a7 */ /* 0x001064000800017f */
[----:B-1----:R-:W-:Y:S05]  /*c960*/  @!P0 NANOSLEEP.SYNCS 0x989680 ;  /* 0x009896800000895d */ /* 0x002fea0003900000 */
[----:B------:R-:W1:Y:S02]  /*c970*/  @!P0 SYNCS.PHASECHK.TRANS64 P0, [R6+URZ], R5 ;  /* 0x00000005060085a7 */ /* 0x000e64000800007f */
[----:B-1----:R-:W-:Y:S05]  /*c980*/  @!P0 BRA `(.L_x_318) ;  /* 0xfffffffc00f08947 */ /* 0x002fea000383ffff */
[----:B------:R-:W-:Y:S05]  /*c990*/  BRA `(.L_x_334) ;  /* 0xfffffff800c47947 */ /* 0x000fea000383ffff */
.L_x_335:
[----:B------:R-:W-:-:S00]  /*c9a0*/  BRA `(.L_x_335) ;  /* 0xfffffffc00fc7947 */ /* 0x000fc0000383ffff */
[----:B------:R-:W-:-:S00]  /*c9b0*/  NOP ;  /* 0x0000000000007918 */ /* 0x000fc00000000000 */
        /* <DEDUP_REMOVED lines=12> */
.L_x_336:


//--------------------- .nv.global.init           --------------------------
	.section	.nv.global.init,"aw",@progbits
.nv.global.init:
	.type		$str$22,@object
	.size		$str$22,($str$23 - $str$22)
$str$22:
        /*0000*/ 	.byte	0x6b, 0x5f, 0x74, 0x69, 0x6c, 0x65, 0x5f, 0x63, 0x6f, 0x75, 0x6e, 0x74, 0x20, 0x3e, 0x3d, 0x20
        /*0010*/ 	.byte	0x31, 0x00
	.type		$str$23,@object
	.size		$str$23,(__unnamed_1 - $str$23)
$str$23:
        /*0012*/ 	.byte	0x2f, 0x74, 0x6d, 0x70, 0x2f, 0x63, 0x75, 0x74, 0x6c, 0x61, 0x73, 0x73, 0x5f, 0x73, 0x77, 0x65
        /*0022*/ 	.byte	0x65, 0x70, 0x5f, 0x73, 0x72, 0x63, 0x2f, 0x69, 0x6e, 0x63, 0x6c, 0x75, 0x64, 0x65, 0x2f, 0x63
        /*0032*/ 	.byte	0x75, 0x74, 0x6c, 0x61, 0x73, 0x73, 0x2f, 0x67, 0x65, 0x6d, 0x6d, 0x2f, 0x63, 0x6f, 0x6c, 0x6c
        /*0042*/ 	.byte	0x65, 0x63, 0x74, 0x69, 0x76, 0x65, 0x2f, 0x73, 0x6d, 0x39, 0x30, 0x5f, 0x6d, 0x6d, 0x61, 0x5f
        /*0052*/ 	.byte	0x74, 0x6d, 0x61, 0x5f, 0x67, 0x6d, 0x6d, 0x61, 0x5f, 0x73, 0x73, 0x5f, 0x77, 0x61, 0x72, 0x70
        /*0062*/ 	.byte	0x73, 0x70, 0x65, 0x63, 0x69, 0x61, 0x6c, 0x69, 0x7a, 0x65, 0x64, 0x2e, 0x68, 0x70, 0x70, 0x00
	.type		__unnamed_1,@object
	.size		__unnamed_1,(.L_0 - __unnamed_1)
__unnamed_1:
        /*0072*/ 	.byte	0x76, 0x6f, 0x69, 0x64, 0x20, 0x63, 0x75, 0x74, 0x6c, 0x61, 0x73, 0x73, 0x3a, 0x3a, 0x67, 0x65
        /* <DEDUP_REMOVED lines=181> */
        /*0bd2*/ 	.byte	0x00
.L_0:


//--------------------- .nv.shared._ZN7cutlass13device_kernelINS_4gemm6kernel13GemmUniversalIN4cute5tupleIJiiiiEEENS1_10collective13CollectiveMmaINS1_34MainloopSm90TmaGmmaWarpSpecializedILi9ENS5_IJNS4_1CILi1EEENSA_ILi2EEESB_EEENS1_35KernelTmaWarpSpecializedCooperativeEEENS5_IJNSA_ILi256EEENSA_ILi128EEENSA_ILi32EEEEEENS_10bfloat16_tENS5_IJlSB_lEEESK_SL_NS4_8TiledMMAINS4_8MMA_AtomIJNS4_4SM904GMMA28MMA_64x128x16_F32BF16BF16_SSILNSP_5MajorE0ELSR_0ELNSP_7ScaleInE1ELSS_1EEEEEENS4_6LayoutINS5_IJSC_SB_SB_EEENS5_IJSB_NSA_ILi0EEESX_EEEEENS5_IJNS4_10UnderscoreES10_S10_EEEEENS4_23SM90_TMA_LOAD_MULTICASTENS4_14ComposedLayoutINS4_7SwizzleILi2ELi4ELi3EEENS4_18smem_ptr_flag_bitsILi16EEENSV_INS5_IJNSA_ILi8EEESI_EEENS5_IJSI_SB_EEEEEEEvNS4_8identityENS4_13SM90_TMA_LOADES1D_vS1E_EENS_8epilogue10collective6detail29Sm90TmaWarpSpecializedAdapterINS1I_15DefaultEpilogueISK_SL_SL_NS1H_6thread17LinearCombinationISK_Li1EffLNS1M_9ScaleType4KindE0ELNS_15FloatRoundStyleE2ESK_EENS1_15EpilogueDefaultEEEEEvvEEEEvNT_6ParamsE --------------------------
	.section	.nv.shared._ZN7cutlass13device_kernelINS_4gemm6kernel13GemmUniversalIN4cute5tupleIJiiiiEEENS1_10collective13CollectiveMmaINS1_34MainloopSm90TmaGmmaWarpSpecializedILi9ENS5_IJNS4_1CILi1EEENSA_ILi2EEESB_EEENS1_35KernelTmaWarpSpecializedCooperativeEEENS5_IJNSA_ILi256EEENSA_ILi128EEENSA_ILi32EEEEEENS_10bfloat16_tENS5_IJlSB_lEEESK_SL_NS4_8TiledMMAINS4_8MMA_AtomIJNS4_4SM904GMMA28MMA_64x128x16_F32BF16BF16_SSILNSP_5MajorE0ELSR_0ELNSP_7ScaleInE1ELSS_1EEEEEENS4_6LayoutINS5_IJSC_SB_SB_EEENS5_IJSB_NSA_ILi0EEESX_EEEEENS5_IJNS4_10UnderscoreES10_S10_EEEEENS4_23SM90_TMA_LOAD_MULTICASTENS4_14ComposedLayoutINS4_7SwizzleILi2ELi4ELi3EEENS4_18smem_ptr_flag_bitsILi16EEENSV_INS5_IJNSA_ILi8EEESI_EEENS5_IJSI_SB_EEEEEEEvNS4_8identityENS4_13SM90_TMA_LOADES1D_vS1E_EENS_8epilogue10collective6detail29Sm90TmaWarpSpecializedAdapterINS1I_15DefaultEpilogueISK_SL_SL_NS1H_6thread17LinearCombinationISK_Li1EffLNS1M_9ScaleType4KindE0ELNS_15FloatRoundStyleE2ESK_EENS1_15EpilogueDefaultEEEEEvvEEEEvNT_6ParamsE,"aw",@nobits
	.sectionflags	@""
	.align	16
	.zero		1024


//--------------------- .nv.shared.reserved.0     --------------------------
	.section	.nv.shared.reserved.0,"aw",@nobits
	.weak		__nv_reservedSMEM_offset_0_alias
	.size		__nv_reservedSMEM_offset_0_alias, 0, 0
	.other		__nv_reservedSMEM_offset_0_alias,@"STO_CUDA_RESERVED_SHARED STV_DEFAULT"
__nv_reservedSMEM_offset_0_alias:
	.zero		0


//--------------------- .nv.global                --------------------------
	.section	.nv.global,"aw",@nobits
.nv.global:
	.type		_ZN39_INTERNAL_39122b9c_4_k_cu_1ecbc201_27144cute1_E,@object
	.size		_ZN39_INTERNAL_39122b9c_4_k_cu_1ecbc201_27144cute1_E,(_ZN39_INTERNAL_39122b9c_4_k_cu_1ecbc201_27144cuda3std3__45__cpo6cbeginE - _ZN39_INTERNAL_39122b9c_4_k_cu_1ecbc201_27144cute1_E)
_ZN39_INTERNAL_39122b9c_4_k_cu_1ecbc201_27144cute1_E:
	.zero		1
	.type		_ZN39_INTERNAL_39122b9c_4_k_cu_1ecbc201_27144cuda3std3__45__cpo6cbeginE,@object
	.size		_ZN39_INTERNAL_39122b9c_4_k_cu_1ecbc201_27144cuda3std3__45__cpo6cbeginE,(_ZN39_INTERNAL_39122b9c_4_k_cu_1ecbc201_27144cuda3std3__48in_placeE - _ZN39_INTERNAL_39122b9c_4_k_cu_1ecbc201_27144cuda3std3__45__cpo6cbeginE)
_ZN39_INTERNAL_39122b9c_4_k_cu_1ecbc201_27144cuda3std3__45__cpo6cbeginE:
	.zero		1
	.type		_ZN39_INTERNAL_39122b9c_4_k_cu_1ecbc201_27144cuda3std3__48in_placeE,@object
	.size		_ZN39_INTERNAL_39122b9c_4_k_cu_1ecbc201_27144cuda3std3__48in_placeE,(_ZN39_INTERNAL_39122b9c_4_k_cu_1ecbc201_27144cuda3std6ranges3__45__cpo9iter_moveE - _ZN39_INTERNAL_39122b9c_4_k_cu_1ecbc201_27144cuda3std3__48in_placeE)
_ZN39_INTERNAL_39122b9c_4_k_cu_1ecbc201_27144cuda3std3__48in_placeE:
	.zero		1
	.type		_ZN39_INTERNAL_39122b9c_4_k_cu_1ecbc201_27144cuda3std6ranges3__45__cpo9iter_moveE,@object
	.size		_ZN39_INTERNAL_39122b9c_4_k_cu_1ecbc201_27144cuda3std6ranges3__45__cpo9iter_moveE,(_ZN39_INTERNAL_39122b9c_4_k_cu_1ecbc201_27144cuda3std3__45__cpo5beginE - _ZN39_INTERNAL_39122b9c_4_k_cu_1ecbc201_27144cuda3std6ranges3__45__cpo9iter_moveE)
_ZN39_INTERNAL_39122b9c_4_k_cu_1ecbc201_27144cuda3std6ranges3__45__cpo9iter_moveE:
	.zero		1
	.type		_ZN39_INTERNAL_39122b9c_4_k_cu_1ecbc201_27144cuda3std3__45__cpo5beginE,@object
	.size		_ZN39_INTERNAL_39122b9c_4_k_cu_1ecbc201_27144cuda3std3__45__cpo5beginE,(_ZN39_INTERNAL_39122b9c_4_k_cu_1ecbc201_27144cuda3std3__441_GLOBAL__N__39122b9c_4_k_cu_1ecbc201_27146ignoreE - _ZN39_INTERNAL_39122b9c_4_k_cu_1ecbc201_27144cuda3std3__45__cpo5beginE)
_ZN39_INTERNAL_39122b9c_4_k_cu_1ecbc201_27144cuda3std3__45__cpo5beginE:
	.zero		1
	.type		_ZN39_INTERNAL_39122b9c_4_k_cu_1ecbc201_27144cuda3std3__441_GLOBAL__N__39122b9c_4_k_cu_1ecbc201_27146ignoreE,@object
	.size		_ZN39_INTERNAL_39122b9c_4_k_cu_1ecbc201_27144cuda3std3__441_GLOBAL__N__39122b9c_4_k_cu_1ecbc201_27146ignoreE,(_ZN39_INTERNAL_39122b9c_4_k_cu_1ecbc201_27144cute7productE - _ZN39_INTERNAL_39122b9c_4_k_cu_1ecbc201_27144cuda3std3__441_GLOBAL__N__39122b9c_4_k_cu_1ecbc201_27146ignoreE)
_ZN39_INTERNAL_39122b9c_4_k_cu_1ecbc201_27144cuda3std3__441_GLOBAL__N__39122b9c_4_k_cu_1ecbc201_27146ignoreE:
	.zero		1
	.type		_ZN39_INTERNAL_39122b9c_4_k_cu_1ecbc201_27144cute7productE,@object
	.size		_ZN39_INTERNAL_39122b9c_4_k_cu_1ecbc201_27144cute7productE,(_ZN39_INTERNAL_39122b9c_4_k_cu_1ecbc201_27144cuda3std3__45__cpo3endE - _ZN39_INTERNAL_39122b9c_4_k_cu_1ecbc201_27144cute7productE)
_ZN39_INTERNAL_39122b9c_4_k_cu_1ecbc201_27144cute7productE:
	.zero		1
	.type		_ZN39_INTERNAL_39122b9c_4_k_cu_1ecbc201_27144cuda3std3__45__cpo3endE,@object
	.size		_ZN39_INTERNAL_39122b9c_4_k_cu_1ecbc201_27144cuda3std3__45__cpo3endE,(_ZN39_INTERNAL_39122b9c_4_k_cu_1ecbc201_27144cuda3std3__419piecewise_constructE - _ZN39_INTERNAL_39122b9c_4_k_cu_1ecbc201_27144cuda3std3__45__cpo3endE)
_ZN39_INTERNAL_39122b9c_4_k_cu_1ecbc201_27144cuda3std3__45__cpo3endE:
	.zero		1
	.type		_ZN39_INTERNAL_39122b9c_4_k_cu_1ecbc201_27144cuda3std3__419piecewise_constructE,@object
	.size		_ZN39_INTERNAL_39122b9c_4_k_cu_1ecbc201_27144cuda3std3__419piecewise_constructE,(_ZN39_INTERNAL_39122b9c_4_k_cu_1ecbc201_27144cuda3std3__45__cpo4cendE - _ZN39_INTERNAL_39122b9c_4_k_cu_1ecbc201_27144cuda3std3__419piecewise_constructE)
_ZN39_INTERNAL_39122b9c_4_k_cu_1ecbc201_27144cuda3std3__419piecewise_constructE:
	.zero		1
	.type		_ZN39_INTERNAL_39122b9c_4_k_cu_1ecbc201_27144cuda3std3__45__cpo4cendE,@object
	.size		_ZN39_INTERNAL_39122b9c_4_k_cu_1ecbc201_27144cuda3std3__45__cpo4cendE,(_ZN39_INTERNAL_39122b9c_4_k_cu_1ecbc201_27144cuda3std6ranges3__45__cpo4swapE - _ZN39_INTERNAL_39122b9c_4_k_cu_1ecbc201_27144cuda3std3__45__cpo4cendE)
_ZN39_INTERNAL_39122b9c_4_k_cu_1ecbc201_27144cuda3std3__45__cpo4cendE:
	.zero		1
	.type		_ZN39_INTERNAL_39122b9c_4_k_cu_1ecbc201_27144cuda3std6ranges3__45__cpo4swapE,@object
	.size		_ZN39_INTERNAL_39122b9c_4_k_cu_1ecbc201_27144cuda3std6ranges3__45__cpo4swapE,(.L_8 - _ZN39_INTERNAL_39122b9c_4_k_cu_1ecbc201_27144cuda3std6ranges3__45__cpo4swapE)
_ZN39_INTERNAL_39122b9c_4_k_cu_1ecbc201_27144cuda3std6ranges3__45__cpo4swapE:
	.zero		1
.L_8:


//--------------------- .nv.constant0._ZN7cutlass13device_kernelINS_4gemm6kernel13GemmUniversalIN4cute5tupleIJiiiiEEENS1_10collective13CollectiveMmaINS1_34MainloopSm90TmaGmmaWarpSpecializedILi9ENS5_IJNS4_1CILi1EEENSA_ILi2EEESB_EEENS1_35KernelTmaWarpSpecializedCooperativeEEENS5_IJNSA_ILi256EEENSA_ILi128EEENSA_ILi32EEEEEENS_10bfloat16_tENS5_IJlSB_lEEESK_SL_NS4_8TiledMMAINS4_8MMA_AtomIJNS4_4SM904GMMA28MMA_64x128x16_F32BF16BF16_SSILNSP_5MajorE0ELSR_0ELNSP_7ScaleInE1ELSS_1EEEEEENS4_6LayoutINS5_IJSC_SB_SB_EEENS5_IJSB_NSA_ILi0EEESX_EEEEENS5_IJNS4_10UnderscoreES10_S10_EEEEENS4_23SM90_TMA_LOAD_MULTICASTENS4_14ComposedLayoutINS4_7SwizzleILi2ELi4ELi3EEENS4_18smem_ptr_flag_bitsILi16EEENSV_INS5_IJNSA_ILi8EEESI_EEENS5_IJSI_SB_EEEEEEEvNS4_8identityENS4_13SM90_TMA_LOADES1D_vS1E_EENS_8epilogue10collective6detail29Sm90TmaWarpSpecializedAdapterINS1I_15DefaultEpilogueISK_SL_SL_NS1H_6thread17LinearCombinationISK_Li1EffLNS1M_9ScaleType4KindE0ELNS_15FloatRoundStyleE2ESK_EENS1_15EpilogueDefaultEEEEEvvEEEEvNT_6ParamsE --------------------------
	.section	.nv.constant0._ZN7cutlass13device_kernelINS_4gemm6kernel13GemmUniversalIN4cute5tupleIJiiiiEEENS1_10collective13CollectiveMmaINS1_34MainloopSm90TmaGmmaWarpSpecializedILi9ENS5_IJNS4_1CILi1EEENSA_ILi2EEESB_EEENS1_35KernelTmaWarpSpecializedCooperativeEEENS5_IJNSA_ILi256EEENSA_ILi128EEENSA_ILi32EEEEEENS_10bfloat16_tENS5_IJlSB_lEEESK_SL_NS4_8TiledMMAINS4_8MMA_AtomIJNS4_4SM904GMMA28MMA_64x128x16_F32BF16BF16_SSILNSP_5MajorE0ELSR_0ELNSP_7ScaleInE1ELSS_1EEEEEENS4_6LayoutINS5_IJSC_SB_SB_EEENS5_IJSB_NSA_ILi0EEESX_EEEEENS5_IJNS4_10UnderscoreES10_S10_EEEEENS4_23SM90_TMA_LOAD_MULTICASTENS4_14ComposedLayoutINS4_7SwizzleILi2ELi4ELi3EEENS4_18smem_ptr_flag_bitsILi16EEENSV_INS5_IJNSA_ILi8EEESI_EEENS5_IJSI_SB_EEEEEEEvNS4_8identityENS4_13SM90_TMA_LOADES1D_vS1E_EENS_8epilogue10collective6detail29Sm90TmaWarpSpecializedAdapterINS1I_15DefaultEpilogueISK_SL_SL_NS1H_6thread17LinearCombinationISK_Li1EffLNS1M_9ScaleType4KindE0ELNS_15FloatRoundStyleE2ESK_EENS1_15EpilogueDefaultEEEEEvvEEEEvNT_6ParamsE,"a",@progbits
	.sectionflags	@""
	.align	4
.nv.constant0._ZN7cutlass13device_kernelINS_4gemm6kernel13GemmUniversalIN4cute5tupleIJiiiiEEENS1_10collective13CollectiveMmaINS1_34MainloopSm90TmaGmmaWarpSpecializedILi9ENS5_IJNS4_1CILi1EEENSA_ILi2EEESB_EEENS1_35KernelTmaWarpSpecializedCooperativeEEENS5_IJNSA_ILi256EEENSA_ILi128EEENSA_ILi32EEEEEENS_10bfloat16_tENS5_IJlSB_lEEESK_SL_NS4_8TiledMMAINS4_8MMA_AtomIJNS4_4SM904GMMA28MMA_64x128x16_F32BF16BF16_SSILNSP_5MajorE0ELSR_0ELNSP_7ScaleInE1ELSS_1EEEEEENS4_6LayoutINS5_IJSC_SB_SB_EEENS5_IJSB_NSA_ILi0EEESX_EEEEENS5_IJNS4_10UnderscoreES10_S10_EEEEENS4_23SM90_TMA_LOAD_MULTICASTENS4_14ComposedLayoutINS4_7SwizzleILi2ELi4ELi3EEENS4_18smem_ptr_flag_bitsILi16EEENSV_INS5_IJNSA_ILi8EEESI_EEENS5_IJSI_SB_EEEEEEEvNS4_8identityENS4_13SM90_TMA_LOADES1D_vS1E_EENS_8epilogue10collective6detail29Sm90TmaWarpSpecializedAdapterINS1I_15DefaultEpilogueISK_SL_SL_NS1H_6thread17LinearCombinationISK_Li1EffLNS1M_9ScaleType4KindE0ELNS_15FloatRoundStyleE2ESK_EENS1_15EpilogueDefaultEEEEEvvEEEEvNT_6ParamsE:
	.zero		1664


//--------------------- SYMBOLS --------------------------

	.type		.nv.reservedSmem.offset0,@object
	.size		.nv.reservedSmem.offset0,0x4
	.type		__assertfail,@function
